def gluon_wgmma(
    a_ptr,
    b_ptr,
    c_ptr,
    M,
    N,
    K,
    stride_am,
    stride_bk,
    stride_cm,
    BLOCK_M: gl.constexpr,
    BLOCK_N: gl.constexpr,
    BLOCK_K: gl.constexpr,
    DTYPE: gl.constexpr,
    A_LAYOUT: gl.constexpr,
    B_LAYOUT: gl.constexpr,
    C_LAYOUT: gl.constexpr,
    B_SHAPE: gl.constexpr,
    TRANS_B: gl.constexpr,
    NUM_BUFFERS: gl.constexpr,
    NUM_WARPS: gl.constexpr,
):
    a_desc = tma.make_tensor_descriptor(
        a_ptr, [M, K], [stride_am, 1], [BLOCK_M, BLOCK_K], A_LAYOUT
    )
    b_desc = tma.make_tensor_descriptor(
        b_ptr,
        [N, K] if TRANS_B else [K, N],
        [stride_bk, 1],
        B_SHAPE,
        B_LAYOUT,
    )
    c_desc = tma.make_tensor_descriptor(
        c_ptr, [M, N], [stride_cm, 1], [BLOCK_M, BLOCK_N], C_LAYOUT
    )

    a_bufs = gl.allocate_shared_memory(
        DTYPE, [NUM_BUFFERS, BLOCK_M, BLOCK_K], A_LAYOUT
    )
    b_bufs = gl.allocate_shared_memory(DTYPE, [NUM_BUFFERS] + B_SHAPE, B_LAYOUT)

    pid_m = gl.program_id(0)
    pid_n = gl.program_id(1)
    off_m = pid_m * BLOCK_M
    off_n = pid_n * BLOCK_N

    mma_layout: gl.constexpr = pick_wgmma_layout(DTYPE, BLOCK_M, BLOCK_N, NUM_WARPS)
    acc = warpgroup_mma_init(
        gl.zeros((BLOCK_M, BLOCK_N), dtype=gl.float32, layout=mma_layout)
    )

    bars = gl.allocate_shared_memory(
        gl.int64, [NUM_BUFFERS, 1], mbarrier.MBarrierLayout()
    )
    for i in gl.static_range(NUM_BUFFERS):
        mbarrier.init(bars.index(i), count=1)
    idx = 0
    phase = 0

    for k in range(0, K, BLOCK_K):
        a = a_bufs.index(idx)
        b = b_bufs.index(idx)
        bar = bars.index(idx)
        mbarrier.expect(bar, a_desc.block_type.nbytes + b_desc.block_type.nbytes)
        tma.async_copy_global_to_shared(a_desc, [off_m, k], bar, a)
        tma.async_copy_global_to_shared(
            b_desc, [off_n, k] if TRANS_B else [k, off_n], bar, b
        )
        mbarrier.wait(bar, phase=phase)

        if TRANS_B:
            b = b.permute((1, 0))
        acc = warpgroup_mma_wait(num_outstanding=0, deps=(acc,))
        acc = warpgroup_mma(a, b, acc, is_async=True)

        idx += 1
        if idx == NUM_BUFFERS:
            idx = 0
            phase ^= 1

    acc = warpgroup_mma_wait(num_outstanding=0, deps=(acc,))
    for i in gl.static_range(NUM_BUFFERS):
        mbarrier.invalidate(bars.index(i))

    c_smem = gl.allocate_shared_memory(DTYPE, [BLOCK_M, BLOCK_N], C_LAYOUT)
    c_smem.store(acc.to(DTYPE))
    fence_async_shared()
    tma.async_copy_shared_to_global(c_desc, [off_m, off_n], c_smem)
    tma.store_wait(pendings=0)

# config = {"BLOCK_K": 64, "BLOCK_M": 64, "BLOCK_N": 64, "arch": "sm_90", "dtype": "bf16", "num_buffers": 4, "num_warps": 4, "trans_b": 0}
# arch = sm_90


// ===== COMPILED SASS (sm_90a) =====

	.target	sm_90a

	.elftype	@"ET_EXEC"


//--------------------- .note.nv.tkinfo           --------------------------
	.section	.note.nv.tkinfo,"",@"SHT_NOTE"
	.sectionflags	@"SHF_NOTE_NV_TKINFO"
	.tkinfo
        /*0018*/ 	.word	0x00000002
        /*0030*/ 	.string	""
        /*0030*/ 	.string	"ptxas"
        /*0030*/ 	.string	"Cuda compilation tools, release 13.0, V13.0.88"
        /*0030*/ 	.string	"Build cuda_13.0.r13.0/compiler.36424714_0"
        /*0030*/ 	.string	"-v  -suppress-debug-info  -lineinfo  -arch sm_90a "



//--------------------- .note.nv.cuinfo           --------------------------
	.section	.note.nv.cuinfo,"",@"SHT_NOTE"
	.sectionflags	@"SHF_NOTE_NV_CUINFO"
        /*0018*/ 	.short	0x0002
        /*001a*/ 	.short	0x005a
        /*001c*/ 	.short	0x0082
	.zero		2


//--------------------- .nv.info                  --------------------------
	.section	.nv.info,"",@"SHT_CUDA_INFO"
	.align	4


	//----- nvinfo : EIATTR_REGCOUNT
	.align		4
        /*0000*/ 	.byte	0x04, 0x2f
        /*0002*/ 	.short	(.L_1 - .L_0)
	.align		4
.L_0:
        /*0004*/ 	.word	index@(gluon_wgmma)
        /*0008*/ 	.word	0x0000003a


	//----- nvinfo : EIATTR_FRAME_SIZE
	.align		4
.L_1:
        /*000c*/ 	.byte	0x04, 0x11
        /*000e*/ 	.short	(.L_3 - .L_2)
	.align		4
.L_2:
        /*0010*/ 	.word	index@(gluon_wgmma)
        /*0014*/ 	.word	0x00000000


	//----- nvinfo : EIATTR_MIN_STACK_SIZE
	.align		4
.L_3:
        /*0018*/ 	.byte	0x04, 0x12
        /*001a*/ 	.short	(.L_5 - .L_4)
	.align		4
.L_4:
        /*001c*/ 	.word	index@(gluon_wgmma)
        /*0020*/ 	.word	0x00000000
.L_5:


//--------------------- .nv.compat                --------------------------
	.section	.nv.compat,"",@"SHT_CUDA_COMPAT_INFO"
	.align	4
        /*0000*/ 	.byte	0x02, 0x09, 0x01, 0x00, 0x02, 0x02, 0x04, 0x00, 0x02, 0x05, 0x05, 0x00, 0x03, 0x07, 0x01, 0x01
        /*0010*/ 	.byte	0x02, 0x03, 0x03, 0x00, 0x02, 0x06, 0x01, 0x00, 0x04, 0x0b, 0x08, 0x00, 0x00, 0x00, 0x00, 0x00
        /*0020*/ 	.byte	0x00, 0x00, 0x00, 0x00


//--------------------- .nv.info.gluon_wgmma      --------------------------
	.section	.nv.info.gluon_wgmma,"",@"SHT_CUDA_INFO"
	.sectionflags	@""
	.align	4


	//----- nvinfo : EIATTR_CUDA_API_VERSION
	.align		4
        /*0000*/ 	.byte	0x04, 0x37
        /*0002*/ 	.short	(.L_7 - .L_6)
.L_6:
        /*0004*/ 	.word	0x00000082


	//----- nvinfo : EIATTR_KPARAM_INFO
	.align		4
.L_7:
        /*0008*/ 	.byte	0x04, 0x17
        /*000a*/ 	.short	(.L_9 - .L_8)
.L_8:
        /*000c*/ 	.word	0x00000000
        /*0010*/ 	.short	0x000a
        /*0012*/ 	.short	0x0048
        /*0014*/ 	.byte	0x00, 0xf4, 0x21, 0x00


	//----- nvinfo : EIATTR_KPARAM_INFO
	.align		4
.L_9:
        /*0018*/ 	.byte	0x04, 0x17
        /*001a*/ 	.short	(.L_11 - .L_10)
.L_10:
        /*001c*/ 	.word	0x00000000
        /*0020*/ 	.short	0x0009
        /*0022*/ 	.short	0x0040
        /*0024*/ 	.byte	0x00, 0xf4, 0x21, 0x00


	//----- nvinfo : EIATTR_KPARAM_INFO
	.align		4
.L_11:
        /*0028*/ 	.byte	0x04, 0x17
        /*002a*/ 	.short	(.L_13 - .L_12)
.L_12:
        /*002c*/ 	.word	0x00000000
        /*0030*/ 	.short	0x0008
        /*0032*/ 	.short	0x0038
        /*0034*/ 	.byte	0x00, 0xf0, 0x21, 0x00


	//----- nvinfo : EIATTR_KPARAM_INFO
	.align		4
.L_13:
        /*0038*/ 	.byte	0x04, 0x17
        /*003a*/ 	.short	(.L_15 - .L_14)
.L_14:
        /*003c*/ 	.word	0x00000000
        /*0040*/ 	.short	0x0007
        /*0042*/ 	.short	0x0030
        /*0044*/ 	.byte	0x00, 0xf0, 0x21, 0x00


	//----- nvinfo : EIATTR_KPARAM_INFO
	.align		4
.L_15:
        /*0048*/ 	.byte	0x04, 0x17
        /*004a*/ 	.short	(.L_17 - .L_16)
.L_16:
        /*004c*/ 	.word	0x00000000
        /*0050*/ 	.short	0x0006
        /*0052*/ 	.short	0x0028
        /*0054*/ 	.byte	0x00, 0xf0, 0x21, 0x00


	//----- nvinfo : EIATTR_KPARAM_INFO
	.align		4
.L_17:
        /*0058*/ 	.byte	0x04, 0x17
        /*005a*/ 	.short	(.L_19 - .L_18)
.L_18:
        /*005c*/ 	.word	0x00000000
        /*0060*/ 	.short	0x0005
        /*0062*/ 	.short	0x0020
        /*0064*/ 	.byte	0x00, 0xf0, 0x11, 0x00


	//----- nvinfo : EIATTR_KPARAM_INFO
	.align		4
.L_19:
        /*0068*/ 	.byte	0x04, 0x17
        /*006a*/ 	.short	(.L_21 - .L_20)
.L_20:
        /*006c*/ 	.word	0x00000000
        /*0070*/ 	.short	0x0004
        /*0072*/ 	.short	0x001c
        /*0074*/ 	.byte	0x00, 0xf0, 0x11, 0x00


	//----- nvinfo : EIATTR_KPARAM_INFO
	.align		4
.L_21:
        /*0078*/ 	.byte	0x04, 0x17
        /*007a*/ 	.short	(.L_23 - .L_22)
.L_22:
        /*007c*/ 	.word	0x00000000
        /*0080*/ 	.short	0x0003
        /*0082*/ 	.short	0x0018
        /*0084*/ 	.byte	0x00, 0xf0, 0x11, 0x00


	//----- nvinfo : EIATTR_KPARAM_INFO
	.align		4
.L_23:
        /*0088*/ 	.byte	0x04, 0x17
        /*008a*/ 	.short	(.L_25 - .L_24)
.L_24:
        /*008c*/ 	.word	0x00000000
        /*0090*/ 	.short	0x0002
        /*0092*/ 	.short	0x0010
        /*0094*/ 	.byte	0x00, 0xf4, 0x21, 0x00


	//----- nvinfo : EIATTR_KPARAM_INFO
	.align		4
.L_25:
        /*0098*/ 	.byte	0x04, 0x17
        /*009a*/ 	.short	(.L_27 - .L_26)
.L_26:
        /*009c*/ 	.word	0x00000000
        /*00a0*/ 	.short	0x0001
        /*00a2*/ 	.short	0x0008
        /*00a4*/ 	.byte	0x00, 0xf4, 0x21, 0x00


	//----- nvinfo : EIATTR_KPARAM_INFO
	.align		4
.L_27:
        /*00a8*/ 	.byte	0x04, 0x17
        /*00aa*/ 	.short	(.L_29 - .L_28)
.L_28:
        /*00ac*/ 	.word	0x00000000
        /*00b0*/ 	.short	0x0000
        /*00b2*/ 	.short	0x0000
        /*00b4*/ 	.byte	0x00, 0xf4, 0x21, 0x00


	//----- nvinfo : EIATTR_SPARSE_MMA_MASK
	.align		4
.L_29:
        /*00b8*/ 	.byte	0x03, 0x50
        /*00ba*/ 	.short	0x0000


	//----- nvinfo : EIATTR_MAXREG_COUNT
	.align		4
        /*00bc*/ 	.byte	0x03, 0x1b
        /*00be*/ 	.short	0x00ff


	//----- nvinfo : EIATTR_NUM_BARRIERS
	.align		4
        /*00c0*/ 	.byte	0x02, 0x4c
        /*00c2*/ 	.byte	0x01
	.zero		1


	//----- nvinfo : EIATTR_MERCURY_ISA_VERSION
	.align		4
        /*00c4*/ 	.byte	0x03, 0x5f
        /*00c6*/ 	.short	0x0101


	//----- nvinfo : EIATTR_INT_WARP_WIDE_INSTR_OFFSETS
	.align		4
        /*00c8*/ 	.byte	0x04, 0x31
        /*00ca*/ 	.short	(.L_31 - .L_30)


	//   ....[0]....
.L_30:
        /*00cc*/ 	.word	0x00001340


	//   ....[1]....
        /*00d0*/ 	.word	0x00001360


	//   ....[2]....
        /*00d4*/ 	.word	0x00001370


	//   ....[3]....
        /*00d8*/ 	.word	0x00001380


	//   ....[4]....
        /*00dc*/ 	.word	0x00001490


	//   ....[5]....
        /*00e0*/ 	.word	0x00001730


	//   ....[6]....
        /*00e4*/ 	.word	0x00001740


	//   ....[7]....
        /*00e8*/ 	.word	0x000017b0


	//   ....[8]....
        /*00ec*/ 	.word	0x000017c0


	//   ....[9]....
        /*00f0*/ 	.word	0x00001d10


	//   ....[10]....
        /*00f4*/ 	.word	0x00001d20


	//----- nvinfo : EIATTR_COOP_GROUP_MASK_REGIDS
	.align		4
.L_31:
        /*00f8*/ 	.byte	0x04, 0x29
        /*00fa*/ 	.short	(.L_33 - .L_32)


	//   ....[0]....
.L_32:
        /*00fc*/ 	.word	0xffffffff


	//   ....[1]....
        /*0100*/ 	.word	0xffffffff


	//   ....[2]....
        /*0104*/ 	.word	0xffffffff


	//----- nvinfo : EIATTR_COOP_GROUP_INSTR_OFFSETS
	.align		4
.L_33:
        /*0108*/ 	.byte	0x04, 0x28
        /*010a*/ 	.short	(.L_35 - .L_34)


	//   ....[0]....
.L_34:
        /*010c*/ 	.word	0x00000150


	//   ....[1]....
        /*0110*/ 	.word	0x00000720


	//   ....[2]....
        /*0114*/ 	.word	0x00000cd0


	//----- nvinfo : EIATTR_MBARRIER_INSTR_OFFSETS
	.align		4
.L_35:
        /*0118*/ 	.byte	0x04, 0x39
        /*011a*/ 	.short	(.L_37 - .L_36)


	//   ....[0]....
.L_36:
        /*011c*/ 	.word	0x000014e0
        /*0120*/ 	.word	0x000000ff
        /*0124*/ 	.word	0x00010000
        /*0128*/ 	.short	0x0100
        /*012a*/ 	.byte	0x10
	.zero		1


	//   ....[1]....
        /*012c*/ 	.word	0x00001500
        /*0130*/ 	.word	0x000000ff
        /*0134*/ 	.word	0x00010008
        /*0138*/ 	.short	0x0100
        /*013a*/ 	.byte	0x10
	.zero		1


	//   ....[2]....
        /*013c*/ 	.word	0x00001530
        /*0140*/ 	.word	0x000000ff
        /*0144*/ 	.word	0x00010010
        /*0148*/ 	.short	0x0100
        /*014a*/ 	.byte	0x10
	.zero		1


	//   ....[3]....
        /*014c*/ 	.word	0x00001550
        /*0150*/ 	.word	0x000000ff
        /*0154*/ 	.word	0x00010018
        /*0158*/ 	.short	0x0100
        /*015a*/ 	.byte	0x10
	.zero		1


	//   ....[4]....
        /*015c*/ 	.word	0x00001870
        /*0160*/ 	.word	0x000000ff
        /*0164*/ 	.word	0x00010000
        /*0168*/ 	.short	0x010a
        /*016a*/ 	.byte	0x11
	.zero		1


	//   ....[5]....
        /*016c*/ 	.word	0x00001bb0
        /*0170*/ 	.word	0x000000ff
        /*0174*/ 	.word	0x00010000
        /*0178*/ 	.short	0x0108
        /*017a*/ 	.byte	0x10
	.zero		1


	//   ....[6]....
        /*017c*/ 	.word	0x00001cd0
        /*0180*/ 	.word	0x000000ff
        /*0184*/ 	.word	0x00010008
        /*0188*/ 	.short	0x0108
        /*018a*/ 	.byte	0x10
	.zero		1


	//   ....[7]....
        /*018c*/ 	.word	0x00001d50
        /*0190*/ 	.word	0x000000ff
        /*0194*/ 	.word	0x00010010
        /*0198*/ 	.short	0x0108
        /*019a*/ 	.byte	0x10
	.zero		1


	//   ....[8]....
        /*019c*/ 	.word	0x00001d70
        /*01a0*/ 	.word	0x000000ff
        /*01a4*/ 	.word	0x00010018
        /*01a8*/ 	.short	0x0108
        /*01aa*/ 	.byte	0x10
	.zero		1


	//   ....[9]....
        /*01ac*/ 	.word	0x00001e40
        /*01b0*/ 	.word	0x000000ff
        /*01b4*/ 	.word	0x00010000
        /*01b8*/ 	.short	0x010a
        /*01ba*/ 	.byte	0x11
	.zero		1


	//----- nvinfo : EIATTR_NUM_MBARRIERS
	.align		4
.L_37:
        /*01bc*/ 	.byte	0x03, 0x38
        /*01be*/ 	.short	0x0004


	//----- nvinfo : EIATTR_EXIT_INSTR_OFFSETS
	.align		4
        /*01c0*/ 	.byte	0x04, 0x1c
        /*01c2*/ 	.short	(.L_39 - .L_38)


	//   ....[0]....
.L_38:
        /*01c4*/ 	.word	0x00001e30


	//----- nvinfo : EIATTR_REQNTID
	.align		4
.L_39:
        /*01c8*/ 	.byte	0x04, 0x10
        /*01ca*/ 	.short	(.L_41 - .L_40)
.L_40:
        /*01cc*/ 	.word	0x00000080
        /*01d0*/ 	.word	0x00000001
        /*01d4*/ 	.word	0x00000001


	//----- nvinfo : EIATTR_CRS_STACK_SIZE
	.align		4
.L_41:
        /*01d8*/ 	.byte	0x04, 0x1e
        /*01da*/ 	.short	(.L_43 - .L_42)
.L_42:
        /*01dc*/ 	.word	0x00000000


	//----- nvinfo : EIATTR_CBANK_PARAM_SIZE
	.align		4
.L_43:
        /*01e0*/ 	.byte	0x03, 0x19
        /*01e2*/ 	.short	0x0050


	//----- nvinfo : EIATTR_PARAM_CBANK
	.align		4
        /*01e4*/ 	.byte	0x04, 0x0a
        /*01e6*/ 	.short	(.L_45 - .L_44)
	.align		4
.L_44:
        /*01e8*/ 	.word	index@(.nv.constant0.gluon_wgmma)
        /*01ec*/ 	.short	0x0210
        /*01ee*/ 	.short	0x0050


	//----- nvinfo : EIATTR_SW_WAR
	.align		4
.L_45:
        /*01f0*/ 	.byte	0x04, 0x36
        /*01f2*/ 	.short	(.L_47 - .L_46)
.L_46:
        /*01f4*/ 	.word	0x00000008
.L_47:


//--------------------- .nv.callgraph             --------------------------
	.section	.nv.callgraph,"",@"SHT_CUDA_CALLGRAPH"
	.align	4
	.sectionentsize	8
	.align		4
        /*0000*/ 	.word	0x00000000
	.align		4
        /*0004*/ 	.word	0xffffffff
	.align		4
        /*0008*/ 	.word	0x00000000
	.align		4
        /*000c*/ 	.word	0xfffffffe
	.align		4
        /*0010*/ 	.word	0x00000000
	.align		4
        /*0014*/ 	.word	0xfffffffd
	.align		4
        /*0018*/ 	.word	0x00000000
	.align		4
        /*001c*/ 	.word	0xfffffffc


//--------------------- .text.gluon_wgmma         --------------------------
	.section	.text.gluon_wgmma,"ax",@progbits
	.align	128
        .global         gluon_wgmma
        .type           gluon_wgmma,@function
        .size           gluon_wgmma,(.L_x_52 - gluon_wgmma)
        .other          gluon_wgmma,@"STO_CUDA_ENTRY STV_DEFAULT"
gluon_wgmma:
.text.gluon_wgmma:
[----:B------:R-:W-:Y:S01]  /*0000*/  LDC R1, c[0x0][0x28] ;  /* 0x00000a00ff017b82 */ /* 0x000fe20000000800 */
[----:B------:R-:W1:Y:S07]  /*0010*/  S2R R0, SR_TID.X ;  /* 0x0000000000007919 */ /* 0x000e6e0000002100 */
[----:B------:R-:W2:Y:S01]  /*0020*/  S2UR UR4, SR_CgaCtaId ;  /* 0x00000000000479c3 */ /* 0x000ea20000008800 */
[----:B------:R-:W-:Y:S01]  /*0030*/  UMOV UR16, 0x400 ;  /* 0x0000040000107882 */ /* 0x000fe20000000000 */
[----:B------:R-:W-:Y:S01]  /*0040*/  ULDC UR6, c[0x0][0xc] ;  /* 0x0000030000067ab9 */ /* 0x000fe20000000800 */
[----:B------:R-:W-:Y:S01]  /*0050*/  ULDC.64 UR28, c[0x0][0x250] ;  /* 0x00009400001c7ab9 */ /* 0x000fe20000000a00 */
[----:B------:R-:W-:Y:S04]  /*0060*/  BSSY B0, `(.L_x_0) ;  /* 0x000001f000007945 */ /* 0x000fe80003800000 */
[----:B------:R-:W3:Y:S08]  /*0070*/  LDC R2, c[0x0][0x228] ;  /* 0x00008a00ff027b82 */ /* 0x000ef00000000800 */
[----:B------:R-:W4:Y:S08]  /*0080*/  LDC R8, c[0x0][0x230] ;  /* 0x00008c00ff087b82 */ /* 0x000f300000000800 */
[----:B------:R-:W-:Y:S01]  /*0090*/  S2UR UR30, SR_CTAID.Y ;  /* 0x00000000001e79c3 */ /* 0x000fe20000002600 */
[----:B--2---:R-:W-:-:S03]  /*00a0*/  ULEA UR16, UR4, UR16, 0x18 ;  /* 0x0000001004107291 */ /* 0x004fc6000f8ec03f */
[----:B------:R-:W-:Y:S01]  /*00b0*/  ULDC UR4, c[0x0][0x10] ;  /* 0x0000040000047ab9 */ /* 0x000fe20000000800 */
[----:B-1----:R-:W-:-:S03]  /*00c0*/  LOP3.LUT R6, R0, 0x7f, RZ, 0xc0, !PT ;  /* 0x0000007f00067812 */ /* 0x002fc600078ec0ff */
[----:B------:R-:W1:Y:S01]  /*00d0*/  S2UR UR5, SR_CTAID.Z ;  /* 0x00000000000579c3 */ /* 0x000e620000002700 */
[----:B---3--:R-:W-:Y:S01]  /*00e0*/  VIADD R2, R2, 0xffffffff ;  /* 0xffffffff02027836 */ /* 0x008fe20000000000 */
[C---:B------:R-:W-:Y:S02]  /*00f0*/  ISETP.GE.U32.AND P0, PT, R6.reuse, 0x20, PT ;  /* 0x000000200600780c */ /* 0x040fe40003f06070 */
[C---:B------:R-:W-:Y:S02]  /*0100*/  ISETP.NE.U32.AND P2, PT, R6.reuse, RZ, PT ;  /* 0x000000ff0600720c */ /* 0x040fe40003f45070 */
[----:B------:R-:W-:Y:S02]  /*0110*/  LEA R11, R6, UR16, 0x2 ;  /* 0x00000010060b7c11 */ /* 0x000fe4000f8e10ff */
[----:B------:R-:W2:Y:S01]  /*0120*/  S2UR UR31, SR_CTAID.X ;  /* 0x00000000001f79c3 */ /* 0x000ea20000002500 */
[----:B----4-:R-:W-:-:S06]  /*0130*/  VIADD R14, R8, 0xffffffff ;  /* 0xffffffff080e7836 */ /* 0x010fcc0000000000 */
[----:B------:R3:W-:Y:S01]  /*0140*/  @!P0 STS [R11], RZ ;  /* 0x000000ff0b008388 */ /* 0x0007e20000000800 */
[----:B------:R-:W-:-:S03]  /*0150*/  NOP ;  /* 0x0000000000007918 */ /* 0x000fc60000000000 */
[----:B------:R3:W-:Y:S01]  /*0160*/  @!P2 STS [UR16+0x24], R2 ;  /* 0x00002402ff00a988 */ /* 0x0007e20008000810 */
[----:B-1----:R-:W-:-:S03]  /*0170*/  UIMAD UR4, UR5, UR4, UR30 ;  /* 0x00000004050472a4 */ /* 0x002fc6000f8e021e */
[----:B------:R3:W-:Y:S01]  /*0180*/  @!P2 STS [UR16+0x20], R14 ;  /* 0x0000200eff00a988 */ /* 0x0007e20008000810 */
[----:B--2---:R-:W-:-:S04]  /*0190*/  UIMAD UR4, UR4, UR6, UR31 ;  /* 0x00000006040472a4 */ /* 0x004fc8000f8e021f */
[----:B------:R-:W-:-:S03]  /*01a0*/  UIMAD UR5, UR4, 0x180, URZ ;  /* 0x00000180040578a4 */ /* 0x000fc6000f8e023f */
[----:B------:R-:W-:Y:S01]  /*01b0*/  UMOV UR4, URZ ;  /* 0x0000003f00047c82 */ /* 0x000fe20008000000 */
[----:B------:R-:W-:-:S04]  /*01c0*/  UIADD3 UR24, UP0, UR5, UR28, URZ ;  /* 0x0000001c05187290 */ /* 0x000fc8000ff1e03f */
[----:B------:R-:W-:Y:S01]  /*01d0*/  ULEA.HI.X.SX32 UR25, UR5, UR29, 0x1, UP0 ;  /* 0x0000001d05197291 */ /* 0x000fe200080f0e3f */
[----:B---3--:R-:W-:Y:S11]  /*01e0*/  @P2 BRA `(.L_x_1) ;  /* 0x0000000000182947 */ /* 0x008ff60003800000 */
[----:B------:R-:W1:Y:S01]  /*01f0*/  LDS R3, [UR16+0x8] ;  /* 0x00000810ff037984 */ /* 0x000e620008000800 */
[----:B------:R-:W2:Y:S01]  /*0200*/  LDC.64 R12, c[0x0][0x210] ;  /* 0x00008400ff0c7b82 */ /* 0x000ea20000000a00 */
[----:B------:R-:W-:Y:S02]  /*0210*/  IMAD.MOV.U32 R4, RZ, RZ, 0x70 ;  /* 0x00000070ff047424 */ /* 0x000fe400078e00ff */
[----:B--2---:R2:W-:Y:S03]  /*0220*/  STS.64 [UR16], R12 ;  /* 0x0000000cff007988 */ /* 0x0045e60008000a10 */
[----:B-1----:R-:W-:-:S05]  /*0230*/  LOP3.LUT R3, R3, 0x10, R4, 0xd8, !PT ;  /* 0x0000001003037812 */ /* 0x002fca00078ed804 */
[----:B------:R2:W-:Y:S02]  /*0240*/  STS [UR16+0x8], R3 ;  /* 0x00000803ff007988 */ /* 0x0005e40008000810 */
.L_x_1:
[----:B------:R-:W-:Y:S05]  /*0250*/  BSYNC B0 ;  /* 0x0000000000007941 */ /* 0x000fea0003800000 */
.L_x_0:
[----:B------:R-:W-:Y:S04]  /*0260*/  BSSY B0, `(.L_x_2) ;  /* 0x000000a000007945 */ /* 0x000fe80003800000 */
[----:B------:R-:W-:Y:S05]  /*0270*/  @P2 BRA `(.L_x_3) ;  /* 0x0000000000202947 */ /* 0x000fea0003800000 */
[----:B--2---:R-:W1:Y:S01]  /*0280*/  LDS R3, [UR16+0x34] ;  /* 0x00003410ff037984 */ /* 0x004e620008000800 */
[----:B------:R-:W-:Y:S02]  /*0290*/  IMAD.MOV.U32 R4, RZ, RZ, 0x3f000000 ;  /* 0x3f000000ff047424 */ /* 0x000fe400078e00ff */
[----:B------:R-:W-:Y:S01]  /*02a0*/  @!P2 IMAD.MOV.U32 R5, RZ, RZ, 0x3f ;  /* 0x0000003fff05a424 */ /* 0x000fe200078e00ff */
[----:B------:R-:W2:Y:S02]  /*02b0*/  @!P2 LDS R10, [UR16+0x38] ;  /* 0x00003810ff0aa984 */ /* 0x000ea40008000800 */
[----:B-1----:R-:W-:Y:S02]  /*02c0*/  LOP3.LUT R3, R3, 0xff000000, R4, 0xb8, !PT ;  /* 0xff00000003037812 */ /* 0x002fe400078eb804 */
[----:B--2---:R-:W-:-:S03]  /*02d0*/  @!P2 LOP3.LUT R4, R10, 0xff, R5, 0xb8, !PT ;  /* 0x000000ff0a04a812 */ /* 0x004fc600078eb805 */
[----:B------:R1:W-:Y:S04]  /*02e0*/  STS [UR16+0x34], R3 ;  /* 0x00003403ff007988 */ /* 0x0003e80008000810 */
[----:B------:R1:W-:Y:S02]  /*02f0*/  @!P2 STS [UR16+0x38], R4 ;  /* 0x00003804ff00a988 */ /* 0x0003e40008000810 */
.L_x_3:
[----:B------:R-:W-:Y:S05]  /*0300*/  BSYNC B0 ;  /* 0x0000000000007941 */ /* 0x000fea0003800000 */
.L_x_2:
[----:B------:R-:W-:Y:S04]  /*0310*/  BSSY B0, `(.L_x_4) ;  /* 0x000000e000007945 */ /* 0x000fe80003800000 */
[----:B------:R-:W-:Y:S05]  /*0320*/  @P2 BRA `(.L_x_5) ;  /* 0x0000000000302947 */ /* 0x000fea0003800000 */
[----:B-1----:R-:W1:Y:S01]  /*0330*/  LDS R4, [UR16+0x34] ;  /* 0x00003410ff047984 */ /* 0x002e620008000800 */
[----:B--2---:R-:W2:Y:S03]  /*0340*/  LDC.64 R12, c[0x0][0x238] ;  /* 0x00008e00ff0c7b82 */ /* 0x004ea60000000a00 */
[----:B------:R-:W3:Y:S01]  /*0350*/  LDS R3, [UR16+0x1c] ;  /* 0x00001c10ff037984 */ /* 0x000ee20008000800 */
[C---:B--2---:R-:W-:Y:S01]  /*0360*/  SHF.L.U64.HI R10, R12.reuse, 0x1, R13 ;  /* 0x000000010c0a7819 */ /* 0x044fe2000001020d */
[----:B------:R-:W-:-:S03]  /*0370*/  IMAD.SHL.U32 R5, R12, 0x2, RZ ;  /* 0x000000020c057824 */ /* 0x000fc600078e00ff */
[--C-:B------:R-:W-:Y:S02]  /*0380*/  SHF.R.U32.HI R12, RZ, 0x4, R10.reuse ;  /* 0x00000004ff0c7819 */ /* 0x100fe4000001160a */
[----:B------:R-:W-:-:S05]  /*0390*/  SHF.R.U64 R5, R5, 0x4, R10 ;  /* 0x0000000405057819 */ /* 0x000fca000000120a */
[----:B------:R4:W-:Y:S01]  /*03a0*/  STS [UR16+0xc], R5 ;  /* 0x00000c05ff007988 */ /* 0x0009e20008000810 */
[----:B-1----:R-:W-:Y:S02]  /*03b0*/  LOP3.LUT R4, R4, 0x7, RZ, 0xb8, !PT ;  /* 0x0000000704047812 */ /* 0x002fe400078eb8ff */
[----:B---3--:R-:W-:-:S03]  /*03c0*/  LOP3.LUT R3, R3, 0xf, R12, 0xb8, !PT ;  /* 0x0000000f03037812 */ /* 0x008fc600078eb80c */
[----:B------:R4:W-:Y:S04]  /*03d0*/  STS [UR16+0x34], R4 ;  /* 0x00003404ff007988 */ /* 0x0009e80008000810 */
[----:B------:R4:W-:Y:S02]  /*03e0*/  STS [UR16+0x1c], R3 ;  /* 0x00001c03ff007988 */ /* 0x0009e40008000810 */
.L_x_5:
[----:B------:R-:W-:Y:S05]  /*03f0*/  BSYNC B0 ;  /* 0x0000000000007941 */ /* 0x000fea0003800000 */
.L_x_4:
[----:B------:R-:W-:Y:S04]  /*0400*/  BSSY B1, `(.L_x_6) ;  /* 0x000001a000017945 */ /* 0x000fe80003800000 */
[----:B------:R-:W-:Y:S04]  /*0410*/  BSSY B0, `(.L_x_7) ;  /* 0x0000015000007945 */ /* 0x000fe80003800000 */
[----:B------:R-:W-:Y:S05]  /*0420*/  @P2 BRA `(.L_x_8) ;  /* 0x0000000000202947 */ /* 0x000fea0003800000 */
[----:B-12-4-:R-:W1:Y:S02]  /*0430*/  LDS R3, [UR16+0x34] ;  /* 0x00003410ff037984 */ /* 0x016e640008000800 */
[----:B-1----:R-:W-:-:S05]  /*0440*/  LOP3.LUT R3, R3, 0x38, RZ, 0xb8, !PT ;  /* 0x0000003803037812 */ /* 0x002fca00078eb8ff */
[----:B------:R1:W-:Y:S01]  /*0450*/  STS [UR16+0x34], R3 ;  /* 0x00003403ff007988 */ /* 0x0003e20008000810 */
[----:B------:R-:W-:Y:S05]  /*0460*/  @P2 BRA `(.L_x_9) ;  /* 0x0000000000202947 */ /* 0x000fea0003800000 */
[----:B-1----:R-:W1:Y:S01]  /*0470*/  LDS R3, [UR16+0x8] ;  /* 0x00000810ff037984 */ /* 0x002e620008000800 */
[----:B------:R-:W-:-:S05]  /*0480*/  IMAD.MOV.U32 R4, RZ, RZ, 0x780 ;  /* 0x00000780ff047424 */ /* 0x000fca00078e00ff */
[----:B-1----:R-:W-:-:S05]  /*0490*/  LOP3.LUT R3, R3, 0x500, R4, 0xd8, !PT ;  /* 0x0000050003037812 */ /* 0x002fca00078ed804 */
[----:B------:R3:W-:Y:S02]  /*04a0*/  STS [UR16+0x8], R3 ;  /* 0x00000803ff007988 */ /* 0x0007e40008000810 */
.L_x_8:
[----:B------:R-:W-:Y:S05]  /*04b0*/  @P2 BRA `(.L_x_10) ;  /* 0x0000000000282947 */ /* 0x000fea0003800000 */
[----:B-1234-:R-:W1:Y:S02]  /*04c0*/  LDS R3, [UR16+0x8] ;  /* 0x00000810ff037984 */ /* 0x01ee640008000800 */
[----:B-1----:R-:W-:-:S05]  /*04d0*/  LOP3.LUT R3, R3, 0x1800, RZ, 0xb8, !PT ;  /* 0x0000180003037812 */ /* 0x002fca00078eb8ff */
[----:B------:R2:W-:Y:S02]  /*04e0*/  STS [UR16+0x8], R3 ;  /* 0x00000803ff007988 */ /* 0x0005e40008000810 */
.L_x_9:
[----:B------:R-:W-:Y:S05]  /*04f0*/  @P2 BREAK B0 ;  /* 0x0000000000002942 */ /* 0x000fea0003800000 */
[----:B------:R-:W-:Y:S05]  /*0500*/  @P2 BRA `(.L_x_11) ;  /* 0x0000000000242947 */ /* 0x000fea0003800000 */
[----:B------:R-:W3:Y:S01]  /*0510*/  LDS R4, [UR16+0x8] ;  /* 0x00000810ff047984 */ /* 0x000ee20008000800 */
[----:B-12---:R-:W-:-:S05]  /*0520*/  IMAD.MOV.U32 R3, RZ, RZ, 0x6000 ;  /* 0x00006000ff037424 */ /* 0x006fca00078e00ff */
[----:B---3--:R-:W-:-:S04]  /*0530*/  LOP3.LUT R3, R4, 0x6000, R3, 0xd8, !PT ;  /* 0x0000600004037812 */ /* 0x008fc800078ed803 */
[----:B------:R-:W-:-:S05]  /*0540*/  LOP3.LUT R3, R3, 0x400000, RZ, 0xb8, !PT ;  /* 0x0040000003037812 */ /* 0x000fca00078eb8ff */
[----:B------:R5:W-:Y:S02]  /*0550*/  STS [UR16+0x8], R3 ;  /* 0x00000803ff007988 */ /* 0x000be40008000810 */
.L_x_10:
[----:B------:R-:W-:Y:S05]  /*0560*/  BSYNC B0 ;  /* 0x0000000000007941 */ /* 0x000fea0003800000 */
.L_x_7:
[----:B-12345:R-:W1:Y:S02]  /*0570*/  @!P2 LDS R3, [UR16+0x8] ;  /* 0x00000810ff03a984 */ /* 0x03ee640008000800 */
[----:B-1----:R-:W-:-:S05]  /*0580*/  @!P2 LOP3.LUT R3, R3, 0x8000, RZ, 0xb8, !PT ;  /* 0x000080000303a812 */ /* 0x002fca00078eb8ff */
[----:B------:R3:W-:Y:S02]  /*0590*/  @!P2 STS [UR16+0x8], R3 ;  /* 0x00000803ff00a988 */ /* 0x0007e40008000810 */
.L_x_11:
[----:B------:R-:W-:Y:S05]  /*05a0*/  BSYNC B1 ;  /* 0x0000000000017941 */ /* 0x000fea0003800000 */
.L_x_6:
[----:B------:R-:W-:Y:S05]  /*05b0*/  WARPSYNC.ALL ;  /* 0x0000000000007948 */ /* 0x000fea0003800000 */
[----:B-123--:R-:W1:Y:S02]  /*05c0*/  LDC R3, c[0x0][0x22c] ;  /* 0x00008b00ff037b82 */ /* 0x00ee640000000800 */
[----:B-1----:R-:W-:Y:S01]  /*05d0*/  VIADD R3, R3, 0xffffffff ;  /* 0xffffffff03037836 */ /* 0x002fe20000000000 */
[----:B------:R-:W-:Y:S06]  /*05e0*/  @P0 BRA `(.L_x_12) ;  /* 0x0000000000280947 */ /* 0x000fec0003800000 */
[----:B------:R-:W1:Y:S01]  /*05f0*/  S2R R4, SR_LANEID ;  /* 0x0000000000047919 */ /* 0x000e620000000000 */
[----:B------:R-:W-:Y:S05]  /*0600*/  WARPSYNC.ALL ;  /* 0x0000000000007948 */ /* 0x000fea0003800000 */
[----:B-1----:R-:W-:-:S05]  /*0610*/  IMAD.SHL.U32 R7, R4, 0x4, RZ ;  /* 0x0000000404077824 */ /* 0x002fca00078e00ff */
[----:B------:R-:W1:Y:S01]  /*0620*/  LDS R9, [R7+UR16] ;  /* 0x0000001007097984 */ /* 0x000e620008000800 */
[----:B------:R-:W-:-:S05]  /*0630*/  IADD3 R4, P1, R7, UR24, RZ ;  /* 0x0000001807047c10 */ /* 0x000fca000ff3e0ff */
[----:B------:R-:W-:-:S05]  /*0640*/  IMAD.X R5, RZ, RZ, UR25, P1 ;  /* 0x00000019ff057e24 */ /* 0x000fca00088e06ff */
[----:B-1----:R1:W2:Y:S01]  /*0650*/  ATOMG.E.EXCH.STRONG.GPU PT, RZ, [R4], R9 ;  /* 0x0000000904ff73a8 */ /* 0x0022a200041ee100 */
[----:B------:R-:W-:-:S04]  /*0660*/  DEPBAR {5,4,3,2,1,0} ;  /* 0x0000003f0000791a */ /* 0x000fc80000000000 */
[----:B------:R1:W-:Y:S01]  /*0670*/  UTMACCTL.IV [UR24] ;  /* 0x00000000180079b9 */ /* 0x0003e20008000000 */
[----:B------:R-:W-:Y:S01]  /*0680*/  NOP ;  /* 0x0000000000007918 */ /* 0x000fe20000000000 */
.L_x_12:
[----:B------:R-:W-:Y:S05]  /*0690*/  @P0 BRA `(.L_x_13) ;  /* 0x00000000000c0947 */ /* 0x000fea0003800000 */
[----:B------:R0:W-:Y:S01]  /*06a0*/  UTMACMDFLUSH ;  /* 0x00000000000079b7 */ /* 0x0001e20000000000 */
[----:B------:R-:W-:Y:S05]  /*06b0*/  @P0 BRA `(.L_x_13) ;  /* 0x0000000000040947 */ /* 0x000fea0003800000 */
[----:B------:R-:W-:-:S04]  /*06c0*/  DEPBAR.LE SB0, 0x0 ;  /* 0x000080000000791a */ /* 0x000fc80000000000 */
.L_x_13:
[----:B------:R-:W-:Y:S05]  /*06d0*/  WARPSYNC.ALL ;  /* 0x0000000000007948 */ /* 0x000fea0003800000 */
[----:B--2---:R-:W-:Y:S06]  /*06e0*/  BAR.SYNC.DEFER_BLOCKING 0x0 ;  /* 0x0000000000007b1d */ /* 0x004fec0000010000 */
[----:B------:R-:W-:Y:S02]  /*06f0*/  BSSY B1, `(.L_x_14) ;  /* 0x000000b000017945 */ /* 0x000fe40003800000 */
[----:B------:R-:W-:Y:S06]  /*0700*/  BAR.SYNC.DEFER_BLOCKING 0x0 ;  /* 0x0000000000007b1d */ /* 0x000fec0000010000 */
[----:B------:R2:W-:Y:S01]  /*0710*/  @!P0 STS [R11], RZ ;  /* 0x000000ff0b008388 */ /* 0x0005e20000000800 */
[----:B------:R-:W-:Y:S01]  /*0720*/  NOP ;  /* 0x0000000000007918 */ /* 0x000fe20000000000 */
[----:B------:R-:W-:Y:S05]  /*0730*/  @P2 BRA `(.L_x_15) ;  /* 0x0000000000182947 */ /* 0x000fea0003800000 */
[----:B-1----:R-:W1:Y:S01]  /*0740*/  LDS R4, [UR16+0x8] ;  /* 0x00000810ff047984 */ /* 0x002e620008000800 */
[----:B------:R-:W3:Y:S01]  /*0750*/  LDC.64 R12, c[0x0][0x218] ;  /* 0x00008600ff0c7b82 */ /* 0x000ee20000000a00 */
[----:B------:R-:W-:Y:S02]  /*0760*/  IMAD.MOV.U32 R5, RZ, RZ, 0x70 ;  /* 0x00000070ff057424 */ /* 0x000fe400078e00ff */
[----:B---3--:R3:W-:Y:S03]  /*0770*/  STS.64 [UR16], R12 ;  /* 0x0000000cff007988 */ /* 0x0087e60008000a10 */
[----:B-1----:R-:W-:-:S05]  /*0780*/  LOP3.LUT R4, R4, 0x10, R5, 0xd8, !PT ;  /* 0x0000001004047812 */ /* 0x002fca00078ed805 */
[----:B------:R3:W-:Y:S02]  /*0790*/  STS [UR16+0x8], R4 ;  /* 0x00000804ff007988 */ /* 0x0007e40008000810 */
.L_x_15:
[----:B-1----:R-:W-:Y:S05]  /*07a0*/  BSYNC B1 ;  /* 0x0000000000017941 */ /* 0x002fea0003800000 */
.L_x_14:
[----:B------:R-:W-:Y:S04]  /*07b0*/  BSSY B1, `(.L_x_16) ;  /* 0x000000a000017945 */ /* 0x000fe80003800000 */
[----:B------:R-:W-:Y:S05]  /*07c0*/  @P2 BRA `(.L_x_17) ;  /* 0x0000000000202947 */ /* 0x000fea0003800000 */
[----:B---3--:R-:W1:Y:S01]  /*07d0*/  LDS R4, [UR16+0x34] ;  /* 0x00003410ff047984 */ /* 0x008e620008000800 */
[----:B------:R-:W-:Y:S02]  /*07e0*/  IMAD.MOV.U32 R7, RZ, RZ, 0x3f000000 ;  /* 0x3f000000ff077424 */ /* 0x000fe400078e00ff */
[----:B------:R-:W-:Y:S01]  /*07f0*/  @!P2 IMAD.MOV.U32 R10, RZ, RZ, 0x3f ;  /* 0x0000003fff0aa424 */ /* 0x000fe200078e00ff */
[----:B------:R-:W3:Y:S02]  /*0800*/  @!P2 LDS R5, [UR16+0x38] ;  /* 0x00003810ff05a984 */ /* 0x000ee40008000800 */
[----:B-1----:R-:W-:Y:S02]  /*0810*/  LOP3.LUT R4, R4, 0xff000000, R7, 0xb8, !PT ;  /* 0xff00000004047812 */ /* 0x002fe400078eb807 */
[----:B---3--:R-:W-:-:S03]  /*0820*/  @!P2 LOP3.LUT R5, R5, 0xff, R10, 0xb8, !PT ;  /* 0x000000ff0505a812 */ /* 0x008fc600078eb80a */
[----:B------:R1:W-:Y:S04]  /*0830*/  STS [UR16+0x34], R4 ;  /* 0x00003404ff007988 */ /* 0x0003e80008000810 */
[----:B------:R1:W-:Y:S02]  /*0840*/  @!P2 STS [UR16+0x38], R5 ;  /* 0x00003805ff00a988 */ /* 0x0003e40008000810 */
.L_x_17:
[----:B------:R-:W-:Y:S05]  /*0850*/  BSYNC B1 ;  /* 0x0000000000017941 */ /* 0x000fea0003800000 */
.L_x_16:
[----:B------:R-:W-:Y:S04]  /*0860*/  BSSY B1, `(.L_x_18) ;  /* 0x0000004000017945 */ /* 0x000fe80003800000 */
[----:B------:R-:W-:Y:S05]  /*0870*/  @P2 BRA `(.L_x_19) ;  /* 0x0000000000082947 */ /* 0x000fea0003800000 */
[----:B------:R4:W-:Y:S04]  /*0880*/  STS [UR16+0x24], R14 ;  /* 0x0000240eff007988 */ /* 0x0009e80008000810 */
[----:B------:R4:W-:Y:S02]  /*0890*/  STS [UR16+0x20], R3 ;  /* 0x00002003ff007988 */ /* 0x0009e40008000810 */
.L_x_19:
[----:B------:R-:W-:Y:S05]  /*08a0*/  BSYNC B1 ;  /* 0x0000000000017941 */ /* 0x000fea0003800000 */
.L_x_18:
[----:B------:R-:W-:Y:S04]  /*08b0*/  BSSY B1, `(.L_x_20) ;  /* 0x000000e000017945 */ /* 0x000fe80003800000 */
[----:B------:R-:W-:Y:S05]  /*08c0*/  @P2 BRA `(.L_x_21) ;  /* 0x0000000000302947 */ /* 0x000fea0003800000 */
[----:B-1----:R-:W1:Y:S01]  /*08d0*/  LDS R5, [UR16+0x34] ;  /* 0x00003410ff057984 */ /* 0x002e620008000800 */
[----:B---3--:R-:W3:Y:S03]  /*08e0*/  LDC.64 R12, c[0x0][0x240] ;  /* 0x00009000ff0c7b82 */ /* 0x008ee60000000a00 */
[----:B------:R-:W5:Y:S01]  /*08f0*/  LDS R4, [UR16+0x1c] ;  /* 0x00001c10ff047984 */ /* 0x000f620008000800 */
[C---:B---3--:R-:W-:Y:S01]  /*0900*/  SHF.L.U64.HI R10, R12.reuse, 0x1, R13 ;  /* 0x000000010c0a7819 */ /* 0x048fe2000001020d */
[----:B------:R-:W-:-:S03]  /*0910*/  IMAD.SHL.U32 R7, R12, 0x2, RZ ;  /* 0x000000020c077824 */ /* 0x000fc600078e00ff */
[--C-:B------:R-:W-:Y:S02]  /*0920*/  SHF.R.U32.HI R9, RZ, 0x4, R10.reuse ;  /* 0x00000004ff097819 */ /* 0x100fe4000001160a */
[----:B------:R-:W-:-:S05]  /*0930*/  SHF.R.U64 R7, R7, 0x4, R10 ;  /* 0x0000000407077819 */ /* 0x000fca000000120a */
[----:B------:R3:W-:Y:S01]  /*0940*/  STS [UR16+0xc], R7 ;  /* 0x00000c07ff007988 */ /* 0x0007e20008000810 */
[----:B-1----:R-:W-:Y:S02]  /*0950*/  LOP3.LUT R5, R5, 0x7, RZ, 0xb8, !PT ;  /* 0x0000000705057812 */ /* 0x002fe400078eb8ff */
[----:B-----5:R-:W-:-:S03]  /*0960*/  LOP3.LUT R4, R4, 0xf, R9, 0xb8, !PT ;  /* 0x0000000f04047812 */ /* 0x020fc600078eb809 */
[----:B------:R3:W-:Y:S04]  /*0970*/  STS [UR16+0x34], R5 ;  /* 0x00003405ff007988 */ /* 0x0007e80008000810 */
[----:B------:R3:W-:Y:S02]  /*0980*/  STS [UR16+0x1c], R4 ;  /* 0x00001c04ff007988 */ /* 0x0007e40008000810 */
.L_x_21:
[----:B------:R-:W-:Y:S05]  /*0990*/  BSYNC B1 ;  /* 0x0000000000017941 */ /* 0x000fea0003800000 */
.L_x_20:
[----:B------:R-:W-:Y:S04]  /*09a0*/  BSSY B2, `(.L_x_22) ;  /* 0x000001a000027945 */ /* 0x000fe80003800000 */
[----:B------:R-:W-:Y:S04]  /*09b0*/  BSSY B1, `(.L_x_23) ;  /* 0x0000015000017945 */ /* 0x000fe80003800000 */
[----:B------:R-:W-:Y:S05]  /*09c0*/  @P2 BRA `(.L_x_24) ;  /* 0x0000000000202947 */ /* 0x000fea0003800000 */
[----:B-1-3--:R-:W1:Y:S02]  /*09d0*/  LDS R4, [UR16+0x34] ;  /* 0x00003410ff047984 */ /* 0x00ae640008000800 */
[----:B-1----:R-:W-:-:S05]  /*09e0*/  LOP3.LUT R4, R4, 0x38, RZ, 0xb8, !PT ;  /* 0x0000003804047812 */ /* 0x002fca00078eb8ff */
[----:B------:R1:W-:Y:S01]  /*09f0*/  STS [UR16+0x34], R4 ;  /* 0x00003404ff007988 */ /* 0x0003e20008000810 */
[----:B------:R-:W-:Y:S05]  /*0a00*/  @P2 BRA `(.L_x_25) ;  /* 0x0000000000202947 */ /* 0x000fea0003800000 */
[----:B-1----:R-:W1:Y:S01]  /*0a10*/  LDS R4, [UR16+0x8] ;  /* 0x00000810ff047984 */ /* 0x002e620008000800 */
[----:B------:R-:W-:-:S05]  /*0a20*/  IMAD.MOV.U32 R5, RZ, RZ, 0x780 ;  /* 0x00000780ff057424 */ /* 0x000fca00078e00ff */
[----:B-1----:R-:W-:-:S05]  /*0a30*/  LOP3.LUT R4, R4, 0x500, R5, 0xd8, !PT ;  /* 0x0000050004047812 */ /* 0x002fca00078ed805 */
[----:B------:R5:W-:Y:S02]  /*0a40*/  STS [UR16+0x8], R4 ;  /* 0x00000804ff007988 */ /* 0x000be40008000810 */
.L_x_24:
[----:B------:R-:W-:Y:S05]  /*0a50*/  @P2 BRA `(.L_x_26) ;  /* 0x0000000000282947 */ /* 0x000fea0003800000 */
[----:B-1-3-5:R-:W1:Y:S02]  /*0a60*/  LDS R4, [UR16+0x8] ;  /* 0x00000810ff047984 */ /* 0x02ae640008000800 */
[----:B-1----:R-:W-:-:S05]  /*0a70*/  LOP3.LUT R4, R4, 0x1800, RZ, 0xb8, !PT ;  /* 0x0000180004047812 */ /* 0x002fca00078eb8ff */
[----:B------:R3:W-:Y:S02]  /*0a80*/  STS [UR16+0x8], R4 ;  /* 0x00000804ff007988 */ /* 0x0007e40008000810 */
.L_x_25:
[----:B------:R-:W-:Y:S05]  /*0a90*/  @P2 BREAK B1 ;  /* 0x0000000000012942 */ /* 0x000fea0003800000 */
[----:B------:R-:W-:Y:S05]  /*0aa0*/  @P2 BRA `(.L_x_27) ;  /* 0x0000000000242947 */ /* 0x000fea0003800000 */
[----:B-1-3--:R-:W1:Y:S01]  /*0ab0*/  LDS R4, [UR16+0x8] ;  /* 0x00000810ff047984 */ /* 0x00ae620008000800 */
[----:B------:R-:W-:-:S05]  /*0ac0*/  IMAD.MOV.U32 R5, RZ, RZ, 0x6000 ;  /* 0x00006000ff057424 */ /* 0x000fca00078e00ff */
[----:B-1----:R-:W-:-:S04]  /*0ad0*/  LOP3.LUT R4, R4, 0x6000, R5, 0xd8, !PT ;  /* 0x0000600004047812 */ /* 0x002fc800078ed805 */
[----:B------:R-:W-:-:S05]  /*0ae0*/  LOP3.LUT R4, R4, 0x400000, RZ, 0xb8, !PT ;  /* 0x0040000004047812 */ /* 0x000fca00078eb8ff */
[----:B------:R1:W-:Y:S02]  /*0af0*/  STS [UR16+0x8], R4 ;  /* 0x00000804ff007988 */ /* 0x0003e40008000810 */
.L_x_26:
[----:B------:R-:W-:Y:S05]  /*0b00*/  BSYNC B1 ;  /* 0x0000000000017941 */ /* 0x000fea0003800000 */
.L_x_23:
[----:B-1-3-5:R-:W1:Y:S02]  /*0b10*/  @!P2 LDS R4, [UR16+0x8] ;  /* 0x00000810ff04a984 */ /* 0x02ae640008000800 */
[----:B-1----:R-:W-:-:S05]  /*0b20*/  @!P2 LOP3.LUT R4, R4, 0x8000, RZ, 0xb8, !PT ;  /* 0x000080000404a812 */ /* 0x002fca00078eb8ff */
[----:B------:R5:W-:Y:S02]  /*0b30*/  @!P2 STS [UR16+0x8], R4 ;  /* 0x00000804ff00a988 */ /* 0x000be40008000810 */
.L_x_27:
[----:B------:R-:W-:Y:S05]  /*0b40*/  BSYNC B2 ;  /* 0x0000000000027941 */ /* 0x000fea0003800000 */
.L_x_22:
[----:B------:R-:W-:Y:S05]  /*0b50*/  WARPSYNC.ALL ;  /* 0x0000000000007948 */ /* 0x000fea0003800000 */
[----:B------:R-:W-:-:S04]  /*0b60*/  UIADD3 UR27, UR5, 0x80, URZ ;  /* 0x00000080051b7890 */ /* 0x000fc8000fffe03f */
[----:B------:R-:W-:-:S04]  /*0b70*/  UIADD3 UR26, UP0, UR27, UR28, URZ ;  /* 0x0000001c1b1a7290 */ /* 0x000fc8000ff1e03f */
[----:B------:R-:W-:Y:S01]  /*0b80*/  ULEA.HI.X.SX32 UR27, UR27, UR29, 0x1, UP0 ;  /* 0x0000001d1b1b7291 */ /* 0x000fe200080f0e3f */
[----:B------:R-:W-:Y:S11]  /*0b90*/  @P0 BRA `(.L_x_28) ;  /* 0x0000000000280947 */ /* 0x000ff60003800000 */
[----:B-1-3-5:R-:W1:Y:S01]  /*0ba0*/  S2R R4, SR_LANEID ;  /* 0x0000000000047919 */ /* 0x02ae620000000000 */
[----:B------:R-:W-:Y:S05]  /*0bb0*/  WARPSYNC.ALL ;  /* 0x0000000000007948 */ /* 0x000fea0003800000 */
[----:B-1----:R-:W-:-:S05]  /*0bc0*/  IMAD.SHL.U32 R9, R4, 0x4, RZ ;  /* 0x0000000404097824 */ /* 0x002fca00078e00ff */
[----:B------:R-:W1:Y:S01]  /*0bd0*/  LDS R7, [R9+UR16] ;  /* 0x0000001009077984 */ /* 0x000e620008000800 */
[----:B------:R-:W-:-:S05]  /*0be0*/  IADD3 R4, P1, R9, UR26, RZ ;  /* 0x0000001a09047c10 */ /* 0x000fca000ff3e0ff */
[----:B------:R-:W-:-:S05]  /*0bf0*/  IMAD.X R5, RZ, RZ, UR27, P1 ;  /* 0x0000001bff057e24 */ /* 0x000fca00088e06ff */
[----:B-1----:R1:W3:Y:S01]  /*0c00*/  ATOMG.E.EXCH.STRONG.GPU PT, RZ, [R4], R7 ;  /* 0x0000000704ff73a8 */ /* 0x0022e200041ee100 */
[----:B------:R-:W-:-:S04]  /*0c10*/  DEPBAR {5,4,3,2,1,0} ;  /* 0x0000003f0000791a */ /* 0x000fc80000000000 */
[----:B------:R1:W-:Y:S01]  /*0c20*/  UTMACCTL.IV [UR26] ;  /* 0x000000001a0079b9 */ /* 0x0003e20008000000 */
[----:B------:R-:W-:Y:S01]  /*0c30*/  NOP ;  /* 0x0000000000007918 */ /* 0x000fe20000000000 */
.L_x_28:
[----:B------:R-:W-:Y:S05]  /*0c40*/  @P0 BRA `(.L_x_29) ;  /* 0x00000000000c0947 */ /* 0x000fea0003800000 */
[----:B------:R0:W-:Y:S01]  /*0c50*/  UTMACMDFLUSH ;  /* 0x00000000000079b7 */ /* 0x0001e20000000000 */
[----:B------:R-:W-:Y:S05]  /*0c60*/  @P0 BRA `(.L_x_29) ;  /* 0x0000000000040947 */ /* 0x000fea0003800000 */
[----:B------:R-:W-:-:S04]  /*0c70*/  DEPBAR.LE SB0, 0x0 ;  /* 0x000080000000791a */ /* 0x000fc80000000000 */
.L_x_29:
[----:B------:R-:W-:Y:S05]  /*0c80*/  WARPSYNC.ALL ;  /* 0x0000000000007948 */ /* 0x000fea0003800000 */
[----:B---3--:R-:W-:Y:S06]  /*0c90*/  BAR.SYNC.DEFER_BLOCKING 0x0 ;  /* 0x0000000000007b1d */ /* 0x008fec0000010000 */
[----:B------:R-:W-:Y:S02]  /*0ca0*/  BSSY B2, `(.L_x_30) ;  /* 0x000000b000027945 */ /* 0x000fe40003800000 */
[----:B------:R-:W-:Y:S06]  /*0cb0*/  BAR.SYNC.DEFER_BLOCKING 0x0 ;  /* 0x0000000000007b1d */ /* 0x000fec0000010000 */
[----:B------:R3:W-:Y:S01]  /*0cc0*/  @!P0 STS [R11], RZ ;  /* 0x000000ff0b008388 */ /* 0x0007e20000000800 */
[----:B------:R-:W-:Y:S01]  /*0cd0*/  NOP ;  /* 0x0000000000007918 */ /* 0x000fe20000000000 */
[----:B------:R-:W-:Y:S05]  /*0ce0*/  @P2 BRA `(.L_x_31) ;  /* 0x0000000000182947 */ /* 0x000fea0003800000 */
[----:B-1---5:R-:W1:Y:S01]  /*0cf0*/  LDS R4, [UR16+0x8] ;  /* 0x00000810ff047984 */ /* 0x022e620008000800 */
[----:B--23--:R-:W2:Y:S01]  /*0d00*/  LDC.64 R10, c[0x0][0x220] ;  /* 0x00008800ff0a7b82 */ /* 0x00cea20000000a00 */
[----:B------:R-:W-:Y:S02]  /*0d10*/  IMAD.MOV.U32 R5, RZ, RZ, 0x70 ;  /* 0x00000070ff057424 */ /* 0x000fe400078e00ff */
[----:B--2---:R2:W-:Y:S03]  /*0d20*/  STS.64 [UR16], R10 ;  /* 0x0000000aff007988 */ /* 0x0045e60008000a10 */
[----:B-1----:R-:W-:-:S05]  /*0d30*/  LOP3.LUT R4, R4, 0x10, R5, 0xd8, !PT ;  /* 0x0000001004047812 */ /* 0x002fca00078ed805 */
[----:B------:R2:W-:Y:S02]  /*0d40*/  STS [UR16+0x8], R4 ;  /* 0x00000804ff007988 */ /* 0x0005e40008000810 */
.L_x_31:
[----:B-1----:R-:W-:Y:S05]  /*0d50*/  BSYNC B2 ;  /* 0x0000000000027941 */ /* 0x002fea0003800000 */
.L_x_30:
[----:B------:R-:W-:Y:S04]  /*0d60*/  BSSY B3, `(.L_x_32) ;  /* 0x0000011000037945 */ /* 0x000fe80003800000 */
[----:B------:R-:W-:Y:S04]  /*0d70*/  BSSY B2, `(.L_x_33) ;  /* 0x000000e000027945 */ /* 0x000fe80003800000 */
[----:B------:R-:W-:Y:S05]  /*0d80*/  @P2 BRA `(.L_x_34) ;  /* 0x0000000000242947 */ /* 0x000fea0003800000 */
[----:B--2--5:R-:W1:Y:S01]  /*0d90*/  LDS R4, [UR16+0x34] ;  /* 0x00003410ff047984 */ /* 0x024e620008000800 */
[----:B------:R-:W-:-:S05]  /*0da0*/  IMAD.MOV.U32 R5, RZ, RZ, 0x3f000000 ;  /* 0x3f000000ff057424 */ /* 0x000fca00078e00ff */
[----:B-1----:R-:W-:-:S05]  /*0db0*/  LOP3.LUT R4, R4, 0xff000000, R5, 0xb8, !PT ;  /* 0xff00000004047812 */ /* 0x002fca00078eb805 */
[----:B------:R1:W-:Y:S01]  /*0dc0*/  STS [UR16+0x34], R4 ;  /* 0x00003404ff007988 */ /* 0x0003e20008000810 */
[----:B------:R-:W-:Y:S05]  /*0dd0*/  @P2 BRA `(.L_x_35) ;  /* 0x00000000001c2947 */ /* 0x000fea0003800000 */
[----:B-1----:R-:W1:Y:S01]  /*0de0*/  LDS R4, [UR16+0x38] ;  /* 0x00003810ff047984 */ /* 0x002e620008000800 */
[----:B------:R-:W-:-:S05]  /*0df0*/  IMAD.MOV.U32 R5, RZ, RZ, 0x3f ;  /* 0x0000003fff057424 */ /* 0x000fca00078e00ff */
[----:B-1----:R-:W-:-:S05]  /*0e00*/  LOP3.LUT R4, R4, 0xff, R5, 0xb8, !PT ;  /* 0x000000ff04047812 */ /* 0x002fca00078eb805 */
[----:B------:R1:W-:Y:S02]  /*0e10*/  STS [UR16+0x38], R4 ;  /* 0x00003804ff007988 */ /* 0x0003e40008000810 */
.L_x_34:
[----:B------:R-:W-:Y:S05]  /*0e20*/  @P2 BREAK B2 ;  /* 0x0000000000022942 */ /* 0x000fea0003800000 */
[----:B------:R-:W-:Y:S05]  /*0e30*/  @P2 BRA `(.L_x_36) ;  /* 0x00000000000c2947 */ /* 0x000fea0003800000 */
[----:B------:R1:W-:Y:S02]  /*0e40*/  STS [UR16+0x20], R3 ;  /* 0x00002003ff007988 */ /* 0x0003e40008000810 */
.L_x_35:
[----:B------:R-:W-:Y:S05]  /*0e50*/  BSYNC B2 ;  /* 0x0000000000027941 */ /* 0x000fea0003800000 */
.L_x_33:
[----:B------:R1:W-:Y:S02]  /*0e60*/  @!P2 STS [UR16+0x24], R2 ;  /* 0x00002402ff00a988 */ /* 0x0003e40008000810 */
.L_x_36:
[----:B------:R-:W-:Y:S05]  /*0e70*/  BSYNC B3 ;  /* 0x0000000000037941 */ /* 0x000fea0003800000 */
.L_x_32:
[----:B------:R-:W-:Y:S05]  /*0e80*/  WARPSYNC.ALL ;  /* 0x0000000000007948 */ /* 0x000fea0003800000 */
[----:B------:R-:W-:Y:S04]  /*0e90*/  BSSY B3, `(.L_x_37) ;  /* 0x000000e000037945 */ /* 0x000fe80003800000 */
[----:B------:R-:W-:Y:S05]  /*0ea0*/  @P2 BRA `(.L_x_38) ;  /* 0x0000000000302947 */ /* 0x000fea0003800000 */
[----:B-1--4-:R-:W1:Y:S01]  /*0eb0*/  LDS R3, [UR16+0x34] ;  /* 0x00003410ff037984 */ /* 0x012e620008000800 */
[----:B--2--5:R-:W2:Y:S03]  /*0ec0*/  LDC.64 R4, c[0x0][0x248] ;  /* 0x00009200ff047b82 */ /* 0x024ea60000000a00 */
[----:B------:R-:W4:Y:S01]  /*0ed0*/  LDS R2, [UR16+0x1c] ;  /* 0x00001c10ff027984 */ /* 0x000f220008000800 */
[C---:B--2---:R-:W-:Y:S01]  /*0ee0*/  SHF.L.U64.HI R5, R4.reuse, 0x1, R5 ;  /* 0x0000000104057819 */ /* 0x044fe20000010205 */
[----:B------:R-:W-:-:S03]  /*0ef0*/  IMAD.SHL.U32 R4, R4, 0x2, RZ ;  /* 0x0000000204047824 */ /* 0x000fc600078e00ff */
[--C-:B------:R-:W-:Y:S02]  /*0f00*/  SHF.R.U32.HI R7, RZ, 0x4, R5.reuse ;  /* 0x00000004ff077819 */ /* 0x100fe40000011605 */
[----:B------:R-:W-:-:S05]  /*0f10*/  SHF.R.U64 R4, R4, 0x4, R5 ;  /* 0x0000000404047819 */ /* 0x000fca0000001205 */
[----:B------:R2:W-:Y:S01]  /*0f20*/  STS [UR16+0xc], R4 ;  /* 0x00000c04ff007988 */ /* 0x0005e20008000810 */
[----:B-1----:R-:W-:Y:S02]  /*0f30*/  LOP3.LUT R3, R3, 0x7, RZ, 0xb8, !PT ;  /* 0x0000000703037812 */ /* 0x002fe400078eb8ff */
[----:B----4-:R-:W-:-:S03]  /*0f40*/  LOP3.LUT R2, R2, 0xf, R7, 0xb8, !PT ;  /* 0x0000000f02027812 */ /* 0x010fc600078eb807 */
[----:B------:R2:W-:Y:S04]  /*0f50*/  STS [UR16+0x34], R3 ;  /* 0x00003403ff007988 */ /* 0x0005e80008000810 */
[----:B------:R2:W-:Y:S02]  /*0f60*/  STS [UR16+0x1c], R2 ;  /* 0x00001c02ff007988 */ /* 0x0005e40008000810 */
.L_x_38:
[----:B------:R-:W-:Y:S05]  /*0f70*/  BSYNC B3 ;  /* 0x0000000000037941 */ /* 0x000fea0003800000 */
.L_x_37:
[----:B------:R-:W-:Y:S04]  /*0f80*/  BSSY B3, `(.L_x_39) ;  /* 0x000001a000037945 */ /* 0x000fe80003800000 */
[----:B------:R-:W-:Y:S04]  /*0f90*/  BSSY B4, `(.L_x_40) ;  /* 0x0000015000047945 */ /* 0x000fe80003800000 */
[----:B------:R-:W-:Y:S05]  /*0fa0*/  @P2 BRA `(.L_x_41) ;  /* 0x0000000000202947 */ /* 0x000fea0003800000 */
[----:B-12---:R-:W1:Y:S02]  /*0fb0*/  LDS R2, [UR16+0x34] ;  /* 0x00003410ff027984 */ /* 0x006e640008000800 */
[----:B-1----:R-:W-:-:S05]  /*0fc0*/  LOP3.LUT R2, R2, 0x38, RZ, 0xb8, !PT ;  /* 0x0000003802027812 */ /* 0x002fca00078eb8ff */
[----:B------:R1:W-:Y:S01]  /*0fd0*/  STS [UR16+0x34], R2 ;  /* 0x00003402ff007988 */ /* 0x0003e20008000810 */
[----:B------:R-:W-:Y:S05]  /*0fe0*/  @P2 BRA `(.L_x_42) ;  /* 0x0000000000202947 */ /* 0x000fea0003800000 */
[----:B-1----:R-:W1:Y:S01]  /*0ff0*/  LDS R2, [UR16+0x8] ;  /* 0x00000810ff027984 */ /* 0x002e620008000800 */
[----:B----4-:R-:W-:-:S05]  /*1000*/  IMAD.MOV.U32 R3, RZ, RZ, 0x780 ;  /* 0x00000780ff037424 */ /* 0x010fca00078e00ff */
[----:B-1----:R-:W-:-:S05]  /*1010*/  LOP3.LUT R2, R2, 0x500, R3, 0xd8, !PT ;  /* 0x0000050002027812 */ /* 0x002fca00078ed803 */
[----:B------:R1:W-:Y:S02]  /*1020*/  STS [UR16+0x8], R2 ;  /* 0x00000802ff007988 */ /* 0x0003e40008000810 */
.L_x_41:
[----:B------:R-:W-:Y:S05]  /*1030*/  @P2 BRA `(.L_x_43) ;  /* 0x0000000000282947 */ /* 0x000fea0003800000 */
[----:B-12---:R-:W1:Y:S02]  /*1040*/  LDS R2, [UR16+0x8] ;  /* 0x00000810ff027984 */ /* 0x006e640008000800 */
[----:B-1----:R-:W-:-:S05]  /*1050*/  LOP3.LUT R2, R2, 0x1800, RZ, 0xb8, !PT ;  /* 0x0000180002027812 */ /* 0x002fca00078eb8ff */
[----:B------:R2:W-:Y:S02]  /*1060*/  STS [UR16+0x8], R2 ;  /* 0x00000802ff007988 */ /* 0x0005e40008000810 */
.L_x_42:
[----:B------:R-:W-:Y:S05]  /*1070*/  @P2 BREAK B4 ;  /* 0x0000000000042942 */ /* 0x000fea0003800000 */
[----:B------:R-:W-:Y:S05]  /*1080*/  @P2 BRA `(.L_x_44) ;  /* 0x0000000000242947 */ /* 0x000fea0003800000 */
[----:B-12---:R-:W1:Y:S01]  /*1090*/  LDS R2, [UR16+0x8] ;  /* 0x00000810ff027984 */ /* 0x006e620008000800 */
[----:B----4-:R-:W-:-:S05]  /*10a0*/  IMAD.MOV.U32 R3, RZ, RZ, 0x6000 ;  /* 0x00006000ff037424 */ /* 0x010fca00078e00ff */
[----:B-1----:R-:W-:-:S04]  /*10b0*/  LOP3.LUT R2, R2, 0x6000, R3, 0xd8, !PT ;  /* 0x0000600002027812 */ /* 0x002fc800078ed803 */
[----:B------:R-:W-:-:S05]  /*10c0*/  LOP3.LUT R2, R2, 0x400000, RZ, 0xb8, !PT ;  /* 0x0040000002027812 */ /* 0x000fca00078eb8ff */
[----:B------:R1:W-:Y:S02]  /*10d0*/  STS [UR16+0x8], R2 ;  /* 0x00000802ff007988 */ /* 0x0003e40008000810 */
.L_x_43:
[----:B------:R-:W-:Y:S05]  /*10e0*/  BSYNC B4 ;  /* 0x0000000000047941 */ /* 0x000fea0003800000 */
.L_x_40:
[----:B-12---:R-:W1:Y:S02]  /*10f0*/  @!P2 LDS R2, [UR16+0x8] ;  /* 0x00000810ff02a984 */ /* 0x006e640008000800 */
[----:B-1----:R-:W-:-:S05]  /*1100*/  @!P2 LOP3.LUT R2, R2, 0x8000, RZ, 0xb8, !PT ;  /* 0x000080000202a812 */ /* 0x002fca00078eb8ff */
[----:B------:R1:W-:Y:S02]  /*1110*/  @!P2 STS [UR16+0x8], R2 ;  /* 0x00000802ff00a988 */ /* 0x0003e40008000810 */
.L_x_44:
[----:B------:R-:W-:Y:S05]  /*1120*/  BSYNC B3 ;  /* 0x0000000000037941 */ /* 0x000fea0003800000 */
.L_x_39:
[----:B------:R-:W-:Y:S05]  /*1130*/  WARPSYNC.ALL ;  /* 0x0000000000007948 */ /* 0x000fea0003800000 */
[----:B------:R-:W-:Y:S01]  /*1140*/  UIADD3 UR5, UR5, 0x100, URZ ;  /* 0x0000010005057890 */ /* 0x000fe2000fffe03f */
[----:B------:R-:W-:Y:S02]  /*1150*/  ISETP.GE.AND P1, PT, R8, 0x1, PT ;  /* 0x000000010800780c */ /* 0x000fe40003f26270 */
[----:B------:R-:W-:Y:S02]  /*1160*/  CS2R R24, SRZ ;  /* 0x0000000000187805 */ /* 0x000fe4000001ff00 */
[----:B------:R-:W-:Y:S01]  /*1170*/  CS2R R26, SRZ ;  /* 0x00000000001a7805 */ /* 0x000fe2000001ff00 */
[----:B------:R-:W-:Y:S01]  /*1180*/  UIADD3 UR28, UP0, UR5, UR28, URZ ;  /* 0x0000001c051c7290 */ /* 0x000fe2000ff1e03f */
[----:B------:R-:W-:-:S02]  /*1190*/  CS2R R28, SRZ ;  /* 0x00000000001c7805 */ /* 0x000fc4000001ff00 */
[----:B------:R-:W-:Y:S02]  /*11a0*/  CS2R R30, SRZ ;  /* 0x00000000001e7805 */ /* 0x000fe4000001ff00 */
[----:B------:R-:W-:Y:S01]  /*11b0*/  CS2R R32, SRZ ;  /* 0x0000000000207805 */ /* 0x000fe2000001ff00 */
[----:B------:R-:W-:Y:S01]  /*11c0*/  ULEA.HI.X.SX32 UR29, UR5, UR29, 0x1, UP0 ;  /* 0x0000001d051d7291 */ /* 0x000fe200080f0e3f */
[----:B------:R-:W-:Y:S01]  /*11d0*/  IMAD.MOV.U32 R34, RZ, RZ, RZ ;  /* 0x000000ffff227224 */ /* 0x000fe200078e00ff */
[----:B------:R-:W-:Y:S10]  /*11e0*/  @P0 BRA `(.L_x_45) ;  /* 0x0000000000280947 */ /* 0x000ff40003800000 */
[----:B-12---:R-:W5:Y:S01]  /*11f0*/  S2R R2, SR_LANEID ;  /* 0x0000000000027919 */ /* 0x006f620000000000 */
[----:B------:R-:W-:Y:S05]  /*1200*/  WARPSYNC.ALL ;  /* 0x0000000000007948 */ /* 0x000fea0003800000 */
[----:B-----5:R-:W-:-:S05]  /*1210*/  IMAD.SHL.U32 R4, R2, 0x4, RZ ;  /* 0x0000000402047824 */ /* 0x020fca00078e00ff */
[----:B------:R-:W1:Y:S01]  /*1220*/  LDS R5, [R4+UR16] ;  /* 0x0000001004057984 */ /* 0x000e620008000800 */
[----:B------:R-:W-:-:S05]  /*1230*/  IADD3 R2, P3, R4, UR28, RZ ;  /* 0x0000001c04027c10 */ /* 0x000fca000ff7e0ff */
[----:B----4-:R-:W-:-:S05]  /*1240*/  IMAD.X R3, RZ, RZ, UR29, P3 ;  /* 0x0000001dff037e24 */ /* 0x010fca00098e06ff */
[----:B-1----:R1:W2:Y:S01]  /*1250*/  ATOMG.E.EXCH.STRONG.GPU PT, RZ, [R2], R5 ;  /* 0x0000000502ff73a8 */ /* 0x0022a200041ee100 */
[----:B------:R-:W-:-:S04]  /*1260*/  DEPBAR {5,4,3,2,1,0} ;  /* 0x0000003f0000791a */ /* 0x000fc80000000000 */
[----:B------:R1:W-:Y:S01]  /*1270*/  UTMACCTL.IV [UR28] ;  /* 0x000000001c0079b9 */ /* 0x0003e20008000000 */
[----:B------:R-:W-:Y:S01]  /*1280*/  NOP ;  /* 0x0000000000007918 */ /* 0x000fe20000000000 */
.L_x_45:
[----:B------:R-:W-:Y:S05]  /*1290*/  @P0 BRA `(.L_x_46) ;  /* 0x00000000000c0947 */ /* 0x000fea0003800000 */
[----:B------:R0:W-:Y:S01]  /*12a0*/  UTMACMDFLUSH ;  /* 0x00000000000079b7 */ /* 0x0001e20000000000 */
[----:B------:R-:W-:Y:S05]  /*12b0*/  @P0 BRA `(.L_x_46) ;  /* 0x0000000000040947 */ /* 0x000fea0003800000 */
[----:B------:R-:W-:-:S04]  /*12c0*/  DEPBAR.LE SB0, 0x0 ;  /* 0x000080000000791a */ /* 0x000fc80000000000 */
.L_x_46:
[----:B------:R-:W-:Y:S05]  /*12d0*/  WARPSYNC.ALL ;  /* 0x0000000000007948 */ /* 0x000fea0003800000 */
[----:B--2---:R-:W-:Y:S01]  /*12e0*/  BAR.SYNC.DEFER_BLOCKING 0x0 ;  /* 0x0000000000007b1d */ /* 0x004fe20000010000 */
[----:B------:R-:W-:Y:S01]  /*12f0*/  USHF.L.U32 UR14, UR30, 0x6, URZ ;  /* 0x000000061e0e7899 */ /* 0x000fe2000800063f */
[----:B------:R-:W-:Y:S01]  /*1300*/  IMAD.MOV.U32 R35, RZ, RZ, RZ ;  /* 0x000000ffff237224 */ /* 0x000fe200078e00ff */
[----:B------:R-:W-:Y:S02]  /*1310*/  CS2R R36, SRZ ;  /* 0x0000000000247805 */ /* 0x000fe4000001ff00 */
[----:B------:R-:W-:-:S02]  /*1320*/  CS2R R38, SRZ ;  /* 0x0000000000267805 */ /* 0x000fc4000001ff00 */
[----:B------:R-:W-:Y:S01]  /*1330*/  CS2R R40, SRZ ;  /* 0x0000000000287805 */ /* 0x000fe2000001ff00 */
[----:B------:R-:W-:Y:S01]  /*1340*/  VOTEU.ALL UP0, P2 ;  /* 0x00000000003f7886 */ /* 0x000fe20001000000 */
[----:B------:R-:W-:Y:S01]  /*1350*/  UMOV UR6, 0x1 ;  /* 0x0000000100067882 */ /* 0x000fe20000000000 */
[----:B------:R-:W-:Y:S01]  /*1360*/  VOTEU.ALL UP1, P2 ;  /* 0x00000000003f7886 */ /* 0x000fe20001020000 */
[----:B------:R-:W-:Y:S01]  /*1370*/  VOTEU.ALL UP2, P2 ;  /* 0x00000000003f7886 */ /* 0x000fe20001040000 */
[----:B------:R-:W-:Y:S01]  /*1380*/  VOTEU.ALL UP3, P2 ;  /* 0x00000000003f7886 */ /* 0x000fe20001060000 */
[----:B------:R-:W-:-:S04]  /*1390*/  @!UP0 UIADD3 UR8, -UR6, 0x100000, URZ ;  /* 0x0010000006088890 */ /* 0x000fc8000fffe13f */
[----:B------:R-:W-:Y:S02]  /*13a0*/  @!UP0 USHF.L.U32 UR9, UR8, 0xb, URZ ;  /* 0x0000000b08098899 */ /* 0x000fe4000800063f */
[----:B------:R-:W-:Y:S01]  /*13b0*/  @!UP0 USHF.L.U32 UR8, UR8, 0x1, URZ ;  /* 0x0000000108088899 */ /* 0x000fe2000800063f */
[----:B------:R-:W-:Y:S01]  /*13c0*/  CS2R R42, SRZ ;  /* 0x00000000002a7805 */ /* 0x000fe2000001ff00 */
        /* <DEDUP_REMOVED lines=12> */
[----:B------:R-:W-:Y:S01]  /*1490*/  VOTEU.ALL UP0, P2 ;  /* 0x00000000003f7886 */ /* 0x000fe20001000000 */
[----:B------:R-:W-:Y:S02]  /*14a0*/  CS2R R50, SRZ ;  /* 0x0000000000327805 */ /* 0x000fe4000001ff00 */
[----:B------:R-:W-:Y:S02]  /*14b0*/  CS2R R52, SRZ ;  /* 0x0000000000347805 */ /* 0x000fe4000001ff00 */
[----:B------:R-:W-:Y:S01]  /*14c0*/  CS2R R54, SRZ ;  /* 0x0000000000367805 */ /* 0x000fe2000001ff00 */
[----:B------:R-:W2:Y:S02]  /*14d0*/  FENCE.VIEW.ASYNC.S ;  /* 0x00000000000073c6 */ /* 0x000ea40000000000 */
[----:B--2---:R-:W2:Y:S02]  /*14e0*/  @!UP0 SYNCS.EXCH.64 URZ, [UR16+0x10000], UR8 ;  /* 0x01000008103f85b2 */ /* 0x004ea40008000100 */
[----:B--2---:R-:W-:Y:S06]  /*14f0*/  BAR.SYNC.DEFER_BLOCKING 0x0 ;  /* 0x0000000000007b1d */ /* 0x004fec0000010000 */
[----:B------:R2:W4:Y:S02]  /*1500*/  @!UP1 SYNCS.EXCH.64 URZ, [UR16+0x10008], UR10 ;  /* 0x0100080a103f95b2 */ /* 0x0005240008000100 */
[----:B----4-:R-:W-:Y:S01]  /*1510*/  BAR.SYNC.DEFER_BLOCKING 0x0 ;  /* 0x0000000000007b1d */ /* 0x010fe20000010000 */
[----:B--2---:R-:W-:-:S05]  /*1520*/  USHF.L.U32 UR11, UR31, 0x6, URZ ;  /* 0x000000061f0b7899 */ /* 0x004fca000800063f */
[----:B------:R2:W4:Y:S02]  /*1530*/  @!UP2 SYNCS.EXCH.64 URZ, [UR16+0x10010], UR12 ;  /* 0x0100100c103fa5b2 */ /* 0x0005240008000100 */
[----:B----4-:R-:W-:Y:S06]  /*1540*/  BAR.SYNC.DEFER_BLOCKING 0x0 ;  /* 0x0000000000007b1d */ /* 0x010fec0000010000 */
[----:B------:R2:W4:Y:S01]  /*1550*/  @!UP3 SYNCS.EXCH.64 URZ, [UR16+0x10018], UR6 ;  /* 0x01001806103fb5b2 */ /* 0x0005220008000100 */
[----:B------:R-:W-:Y:S05]  /*1560*/  @!P1 BRA `(.L_x_47) ;  /* 0x0000000400449947 */ /* 0x000fea0003800000 */
[----:B------:R-:W-:Y:S02]  /*1570*/  CS2R R24, SRZ ;  /* 0x0000000000187805 */ /* 0x000fe4000001ff00 */
[----:B------:R-:W-:Y:S02]  /*1580*/  CS2R R26, SRZ ;  /* 0x00000000001a7805 */ /* 0x000fe4000001ff00 */
[----:B------:R-:W-:Y:S02]  /*1590*/  CS2R R28, SRZ ;  /* 0x00000000001c7805 */ /* 0x000fe4000001ff00 */
[----:B------:R-:W-:Y:S02]  /*15a0*/  CS2R R30, SRZ ;  /* 0x00000000001e7805 */ /* 0x000fe4000001ff00 */
[----:B------:R-:W-:Y:S02]  /*15b0*/  CS2R R32, SRZ ;  /* 0x0000000000207805 */ /* 0x000fe4000001ff00 */
[----:B------:R-:W-:-:S02]  /*15c0*/  CS2R R34, SRZ ;  /* 0x0000000000227805 */ /* 0x000fc4000001ff00 */
        /* <DEDUP_REMOVED lines=9> */
[----:B------:R-:W-:Y:S01]  /*1660*/  CS2R R54, SRZ ;  /* 0x0000000000367805 */ /* 0x000fe2000001ff00 */
[----:B------:R-:W-:Y:S01]  /*1670*/  UMOV UR5, URZ ;  /* 0x0000003f00057c82 */ /* 0x000fe20008000000 */
[----:B------:R-:W-:-:S05]  /*1680*/  UMOV UR10, URZ ;  /* 0x0000003f000a7c82 */ /* 0x000fca0008000000 */
.L_x_49:
[----:B----4-:R-:W-:Y:S01]  /*1690*/  BAR.SYNC.DEFER_BLOCKING 0x0 ;  /* 0x0000000000007b1d */ /* 0x010fe20000010000 */
[----:B------:R-:W-:Y:S01]  /*16a0*/  ULEA UR17, UR5, UR16, 0x3 ;  /* 0x0000001005117291 */ /* 0x000fe2000f8e183f */
[----:B-1----:R-:W-:Y:S01]  /*16b0*/  @!P2 IMAD.MOV.U32 R2, RZ, RZ, 0x4000 ;  /* 0x00004000ff02a424 */ /* 0x002fe200078e00ff */
[----:B------:R-:W-:Y:S01]  /*16c0*/  ELECT P0, URZ, PT ;  /* 0x00000000003f782f */ /* 0x000fe20003800000 */
[----:B------:R-:W-:-:S03]  /*16d0*/  ULEA UR8, UR5, UR16, 0xd ;  /* 0x0000001005087291 */ /* 0x000fc6000f8e683f */
[----:B------:R-:W-:Y:S02]  /*16e0*/  ISETP.LT.U32.AND P0, PT, R6, 0x20, P0 ;  /* 0x000000200600780c */ /* 0x000fe40000701070 */
[----:B------:R-:W-:Y:S01]  /*16f0*/  ELECT P1, URZ, PT ;  /* 0x00000000003f782f */ /* 0x000fe20003820000 */
[----:B--2---:R-:W-:-:S03]  /*1700*/  UIADD3 UR12, UR8, 0x8000, URZ ;  /* 0x00008000080c7890 */ /* 0x004fc6000fffe03f */
[----:B------:R-:W-:Y:S01]  /*1710*/  ISETP.LT.U32.AND P1, PT, R6, 0x20, P1 ;  /* 0x000000200600780c */ /* 0x000fe20000f21070 */
[----:B------:R-:W-:-:S06]  /*1720*/  UMOV UR15, UR10 ;  /* 0x0000000a000f7c82 */ /* 0x000fcc0008000000 */
[----:B------:R-:W-:Y:S01]  /*1730*/  VOTEU.ANY UP0, P0 ;  /* 0x00000000003f7886 */ /* 0x000fe20000000100 */
[----:B------:R-:W-:Y:S01]  /*1740*/  VOTEU.ANY UP2, P0 ;  /* 0x00000000003f7886 */ /* 0x000fe20000040100 */
[----:B------:R1:W-:Y:S01]  /*1750*/  @!P2 SYNCS.ARRIVE.TRANS64 RZ, [UR17+0x10000], R2 ;  /* 0x01000002ffffa9a7 */ /* 0x0003e20008000011 */
[----:B------:R2:W-:Y:S06]  /*1760*/  MEMBAR.ALL.CTA ;  /* 0x0000000000007992 */ /* 0x0005ec0000008000 */
[----:B--2---:R-:W2:Y:S01]  /*1770*/  FENCE.VIEW.ASYNC.S ;  /* 0x00000000000073c6 */ /* 0x004ea20000000000 */
[----:B------:R-:W-:Y:S01]  /*1780*/  @UP0 UIADD3 UR9, UR17, 0x10000, URZ ;  /* 0x0001000011090890 */ /* 0x000fe2000fffe03f */
[----:B------:R-:W-:Y:S01]  /*1790*/  @UP0 UMOV UR6, UR24 ;  /* 0x0000001800060c82 */ /* 0x000fe20008000000 */
[----:B------:R-:W-:Y:S01]  /*17a0*/  @UP0 UMOV UR7, UR25 ;  /* 0x0000001900070c82 */ /* 0x000fe20008000000 */
[----:B--2---:R-:W-:Y:S01]  /*17b0*/  VOTEU.ANY UP1, P1 ;  /* 0x00000000003f7886 */ /* 0x004fe20000820100 */
[----:B------:R-:W-:Y:S01]  /*17c0*/  VOTEU.ANY UP3, P1 ;  /* 0x00000000003f7886 */ /* 0x000fe20000860100 */
[----:B-1----:R-:W-:-:S03]  /*17d0*/  IMAD.U32 R2, RZ, RZ, UR4 ;  /* 0x00000004ff027e24 */ /* 0x002fc6000f8e00ff */
[----:B------:R-:W-:Y:S01]  /*17e0*/  @UP1 UIADD3 UR13, UR17, 0x10000, URZ ;  /* 0x00010000110d1890 */ /* 0x000fe2000fffe03f */
[----:B------:R-:W-:Y:S01]  /*17f0*/  @UP1 UMOV UR18, UR26 ;  /* 0x0000001a00121c82 */ /* 0x000fe20008000000 */
[----:B------:R-:W-:Y:S01]  /*1800*/  @UP1 UMOV UR19, UR27 ;  /* 0x0000001b00131c82 */ /* 0x000fe20008000000 */
[----:B------:R-:W-:Y:S01]  /*1810*/  SHF.L.U32 R2, R2, 0x1f, RZ ;  /* 0x0000001f02027819 */ /* 0x000fe200000006ff */
[----:B------:R-:W-:Y:S06]  /*1820*/  BAR.SYNC.DEFER_BLOCKING 0x0 ;  /* 0x0000000000007b1d */ /* 0x000fec0000010000 */
[----:B------:R1:W-:Y:S02]  /*1830*/  @UP2 UTMALDG.2D [UR8], [UR6] ;  /* 0x00000008060025b4 */ /* 0x0003e40008008000 */
[----:B------:R-:W-:Y:S06]  /*1840*/  BAR.SYNC.DEFER_BLOCKING 0x0 ;  /* 0x0000000000007b1d */ /* 0x000fec0000010000 */
[----:B------:R1:W-:Y:S02]  /*1850*/  @UP3 UTMALDG.2D [UR12], [UR18] ;  /* 0x0000000c120035b4 */ /* 0x0003e40008008000 */
[----:B------:R-:W-:Y:S06]  /*1860*/  BAR.SYNC.DEFER_BLOCKING 0x0 ;  /* 0x0000000000007b1d */ /* 0x000fec0000010000 */
[----:B------:R-:W2:Y:S02]  /*1870*/  SYNCS.PHASECHK.TRANS64.TRYWAIT P0, [UR17+0x10000], R2 ;  /* 0x01000002ff0075a7 */ /* 0x000ea40008000151 */
[----:B-12---:R-:W-:Y:S05]  /*1880*/  @!P0 BRA `(.L_x_48) ;  /* 0x00000004006c8947 */ /* 0x006fea0003800000 */
.L_x_50:
[----:B------:R-:W-:Y:S01]  /*1890*/  USHF.R.U32.HI UR20, URZ, 0x4, UR8 ;  /* 0x000000043f147899 */ /* 0x000fe20008011608 */
[----:B------:R-:W-:Y:S02]  /*18a0*/  WARPGROUP.DEPBAR.LE gsb0, 0x0 ;  /* 0x00008000000079c5 */ /* 0x000fe40000010000 */
[----:B------:R-:W-:Y:S01]  /*18b0*/  USHF.R.U32.HI UR22, URZ, 0x4, UR12 ;  /* 0x000000043f167899 */ /* 0x000fe2000801160c */
[----:B------:R-:W-:Y:S01]  /*18c0*/  WARPGROUP.ARRIVE ;  /* 0x00000000000079c5 */ /* 0x000fe20000000000 */
[----:B------:R-:W-:Y:S01]  /*18d0*/  USGXT.U32 UR20, UR20, 0xe ;  /* 0x0000000e1414789a */ /* 0x000fe20008000000 */
[----:B------:R-:W1:Y:S01]  /*18e0*/  LDC R2, c[0x0][0x230] ;  /* 0x00008c00ff027b82 */ /* 0x000e620000000800 */
[----:B------:R-:W-:Y:S01]  /*18f0*/  USGXT.U32 UR22, UR22, 0xe ;  /* 0x0000000e1616789a */ /* 0x000fe20008000000 */
[----:B------:R-:W-:Y:S01]  /*1900*/  UMOV UR21, 0x40000040 ;  /* 0x4000004000157882 */ /* 0x000fe20000000000 */
[----:B------:R-:W-:Y:S01]  /*1910*/  UMOV UR23, 0x40000040 ;  /* 0x4000004000177882 */ /* 0x000fe20000000000 */
[----:B------:R-:W-:Y:S01]  /*1920*/  UMOV UR6, URZ ;  /* 0x0000003f00067c82 */ /* 0x000fe20008000000 */
[----:B------:R-:W-:Y:S01]  /*1930*/  UMOV UR7, URZ ;  /* 0x0000003f00077c82 */ /* 0x000fe20008000000 */
[----:B------:R-:W-:-:S02]  /*1940*/  UIADD3 UR10, UR10, 0x40, URZ ;  /* 0x000000400a0a7890 */ /* 0x000fc4000fffe03f */
[----:B------:R-:W-:Y:S02]  /*1950*/  UIADD3 UR5, UR5, 0x1, URZ ;  /* 0x0000000105057890 */ /* 0x000fe4000fffe03f */
[----:B------:R-:W-:Y:S01]  /*1960*/  HGMMA.64x64x16.F32.BF16 R24, gdesc[UR20].tnspB, R24 ;  /* 0x40e00000141879f0 */ /* 0x000fe20008701818 */
[----:B------:R-:W-:Y:S02]  /*1970*/  UIADD3 UR20, UP0, UR20, 0x2, URZ ;  /* 0x0000000214147890 */ /* 0x000fe4000ff1e03f */
[----:B------:R-:W-:Y:S02]  /*1980*/  UIADD3 UR22, UP1, UR22, 0x80, URZ ;  /* 0x0000008016167890 */ /* 0x000fe4000ff3e03f */
[----:B------:R-:W-:Y:S02]  /*1990*/  UIADD3.X UR21, UR6, 0x40000040, URZ, UP0, !UPT ;  /* 0x4000004006157890 */ /* 0x000fe400087fe43f */
[----:B------:R-:W-:Y:S02]  /*19a0*/  UIADD3.X UR23, UR7, 0x40000040, URZ, UP1, !UPT ;  /* 0x4000004007177890 */ /* 0x000fe40008ffe43f */
[----:B------:R-:W-:-:S02]  /*19b0*/  UIADD3.64 UR32, UR20, 0x2, URZ ;  /* 0x0000000214207897 */ /* 0x000fc4000fffe03f */
[----:B------:R-:W-:Y:S02]  /*19c0*/  UIADD3.64 UR34, UR22, 0x80, URZ ;  /* 0x0000008016227897 */ /* 0x000fe4000fffe03f */
[----:B------:R-:W-:Y:S01]  /*19d0*/  UISETP.NE.U32.AND UP0, UPT, UR5, 0x4, UPT ;  /* 0x000000040500788c */ /* 0x000fe2000bf05070 */
[----:B-1----:R-:W-:-:S03]  /*19e0*/  ISETP.LE.AND P0, PT, R2, UR10, PT ;  /* 0x0000000a02007c0c */ /* 0x002fc6000bf03270 */
[----:B------:R-:W-:Y:S02]  /*19f0*/  USEL UR6, URZ, 0x1, UP0 ;  /* 0x000000013f067887 */ /* 0x000fe40008000000 */
[----:B------:R-:W-:Y:S02]  /*1a00*/  USEL UR5, UR5, URZ, UP0 ;  /* 0x0000003f05057287 */ /* 0x000fe40008000000 */
[----:B------:R-:W-:Y:S01]  /*1a10*/  ULOP3.LUT UR4, UR4, UR6, URZ, 0x3c, !UPT ;  /* 0x0000000604047292 */ /* 0x000fe2000f8e3c3f */
[----:B------:R-:W-:Y:S01]  /*1a20*/  HGMMA.64x64x16.F32.BF16 R24, gdesc[UR20].tnspB, R24 ;  /* 0x40e00000141879f0 */ /* 0x000fe20008701818 */
[----:B------:R-:W-:Y:S02]  /*1a30*/  UIADD3.64 UR20, UR20, 0x4, URZ ;  /* 0x0000000414147897 */ /* 0x000fe4000fffe03f */
[----:B------:R-:W-:Y:S01]  /*1a40*/  UIADD3.64 UR22, UR22, 0x100, URZ ;  /* 0x0000010016167897 */ /* 0x000fe2000fffe03f */
[----:B------:R-:W-:Y:S08]  /*1a50*/  HGMMA.64x64x16.F32.BF16 R24, gdesc[UR32].tnspB, R24 ;  /* 0x40e00000201879f0 */ /* 0x000ff00008701818 */
[----:B------:R-:W-:Y:S01]  /*1a60*/  HGMMA.64x64x16.F32.BF16 R24, gdesc[UR20].tnspB, R24, gsb0 ;  /* 0x40e00000141879f0 */ /* 0x000fe20008001818 */
[----:B------:R-:W-:Y:S05]  /*1a70*/  @!P0 BRA `(.L_x_49) ;  /* 0xfffffffc00048947 */ /* 0x000fea000383ffff */
.L_x_47:
[----:B------:R-:W-:Y:S02]  /*1a80*/  WARPGROUP.DEPBAR.LE gsb0, 0x0 ;  /* 0x00008000000079c5 */ /* 0x000fe40000010000 */
[----:B----4-:R-:W-:Y:S01]  /*1a90*/  BAR.SYNC.DEFER_BLOCKING 0x0 ;  /* 0x0000000000007b1d */ /* 0x010fe20000010000 */
[C---:B-1----:R-:W-:Y:S01]  /*1aa0*/  IMAD.SHL.U32 R2, R0.reuse, 0x80, RZ ;  /* 0x0000008000027824 */ /* 0x042fe200078e00ff */
[----:B------:R-:W-:Y:S01]  /*1ab0*/  F2FP.BF16.F32.PACK_AB R24, R25, R24 ;  /* 0x000000181918723e */ /* 0x000fe200000010ff */
[----:B------:R-:W-:Y:S01]  /*1ac0*/  IMAD.SHL.U32 R3, R0, 0x40, RZ ;  /* 0x0000004000037824 */ /* 0x000fe200078e00ff */
[----:B------:R-:W-:Y:S02]  /*1ad0*/  F2FP.BF16.F32.PACK_AB R25, R27, R26 ;  /* 0x0000001a1b19723e */ /* 0x000fe400000010ff */
[----:B------:R-:W-:Y:S02]  /*1ae0*/  ELECT P0, URZ, PT ;  /* 0x00000000003f782f */ /* 0x000fe40003800000 */
[----:B------:R-:W-:Y:S01]  /*1af0*/  LOP3.LUT R2, R2, 0x780, RZ, 0xc0, !PT ;  /* 0x0000078002027812 */ /* 0x000fe200078ec0ff */
[----:B------:R-:W-:Y:S01]  /*1b00*/  UMOV UR17, UR14 ;  /* 0x0000000e00117c82 */ /* 0x000fe20008000000 */
[----:B------:R-:W-:Y:S01]  /*1b10*/  F2FP.BF16.F32.PACK_AB R32, R33, R32 ;  /* 0x000000202120723e */ /* 0x000fe200000010ff */
[----:B------:R-:W-:Y:S01]  /*1b20*/  UMOV UR18, UR11 ;  /* 0x0000000b00127c82 */ /* 0x000fe20008000000 */
[----:B-----5:R-:W-:Y:S01]  /*1b30*/  LOP3.LUT R4, R2, 0x1800, R3, 0xf8, !PT ;  /* 0x0000180002047812 */ /* 0x020fe200078ef803 */
[----:B------:R-:W-:Y:S01]  /*1b40*/  IMAD.SHL.U32 R2, R0, 0x10, RZ ;  /* 0x0000001000027824 */ /* 0x000fe200078e00ff */
[----:B------:R-:W-:-:S02]  /*1b50*/  F2FP.BF16.F32.PACK_AB R26, R29, R28 ;  /* 0x0000001c1d1a723e */ /* 0x000fc400000010ff */
[----:B------:R-:W-:Y:S02]  /*1b60*/  F2FP.BF16.F32.PACK_AB R27, R31, R30 ;  /* 0x0000001e1f1b723e */ /* 0x000fe400000010ff */
[----:B------:R-:W-:Y:S02]  /*1b70*/  LOP3.LUT R3, R2, 0x70, RZ, 0xc0, !PT ;  /* 0x0000007002037812 */ /* 0x000fe400078ec0ff */
[----:B------:R-:W-:Y:S02]  /*1b80*/  F2FP.BF16.F32.PACK_AB R33, R35, R34 ;  /* 0x000000222321723e */ /* 0x000fe400000010ff */
[----:B------:R-:W-:Y:S02]  /*1b90*/  LOP3.LUT R3, R3, 0x10, R0, 0x78, !PT ;  /* 0x0000001003037812 */ /* 0x000fe400078e7800 */
[----:B------:R-:W-:Y:S01]  /*1ba0*/  F2FP.BF16.F32.PACK_AB R40, R41, R40 ;  /* 0x000000282928723e */ /* 0x000fe200000010ff */
[----:B------:R-:W1:Y:S02]  /*1bb0*/  @!P2 SYNCS.CCTL.IV [UR16+0x10000] ;  /* 0x01000000ff00a9b1 */ /* 0x000e640008000010 */
[----:B-1----:R-:W-:Y:S01]  /*1bc0*/  BAR.SYNC.DEFER_BLOCKING 0x0 ;  /* 0x0000000000007b1d */ /* 0x002fe20000010000 */
[----:B------:R-:W-:-:S02]  /*1bd0*/  LOP3.LUT R3, R4, R3, RZ, 0xfc, !PT ;  /* 0x0000000304037212 */ /* 0x000fc400078efcff */
[----:B------:R-:W-:Y:S02]  /*1be0*/  F2FP.BF16.F32.PACK_AB R34, R37, R36 ;  /* 0x000000242522723e */ /* 0x000fe400000010ff */
[C---:B------:R-:W-:Y:S01]  /*1bf0*/  LOP3.LUT R2, R3.reuse, 0x20, RZ, 0x3c, !PT ;  /* 0x0000002003027812 */ /* 0x040fe200078e3cff */
[C---:B------:R-:W-:Y:S01]  /*1c00*/  VIADD R0, R3.reuse, UR16 ;  /* 0x0000001003007c36 */ /* 0x040fe20008000000 */
[C---:B------:R-:W-:Y:S02]  /*1c10*/  LOP3.LUT R4, R3.reuse, 0x40, RZ, 0x3c, !PT ;  /* 0x0000004003047812 */ /* 0x040fe400078e3cff */
[----:B------:R-:W-:Y:S01]  /*1c20*/  LOP3.LUT R3, R3, 0x60, RZ, 0x3c, !PT ;  /* 0x0000006003037812 */ /* 0x000fe200078e3cff */
[----:B------:R-:W-:Y:S01]  /*1c30*/  VIADD R2, R2, UR16 ;  /* 0x0000001002027c36 */ /* 0x000fe20008000000 */
[----:B------:R-:W-:Y:S01]  /*1c40*/  F2FP.BF16.F32.PACK_AB R35, R39, R38 ;  /* 0x000000262723723e */ /* 0x000fe200000010ff */
[----:B------:R-:W-:Y:S01]  /*1c50*/  VIADD R4, R4, UR16 ;  /* 0x0000001004047c36 */ /* 0x000fe20008000000 */
[----:B------:R-:W-:Y:S01]  /*1c60*/  F2FP.BF16.F32.PACK_AB R41, R43, R42 ;  /* 0x0000002a2b29723e */ /* 0x000fe200000010ff */
[----:B------:R-:W-:Y:S01]  /*1c70*/  VIADD R3, R3, UR16 ;  /* 0x0000001003037c36 */ /* 0x000fe20008000000 */
[----:B------:R-:W-:-:S02]  /*1c80*/  F2FP.BF16.F32.PACK_AB R48, R49, R48 ;  /* 0x000000303130723e */ /* 0x000fc400000010ff */
[----:B------:R-:W-:Y:S02]  /*1c90*/  F2FP.BF16.F32.PACK_AB R42, R45, R44 ;  /* 0x0000002c2d2a723e */ /* 0x000fe400000010ff */
[----:B------:R-:W-:Y:S02]  /*1ca0*/  F2FP.BF16.F32.PACK_AB R43, R47, R46 ;  /* 0x0000002e2f2b723e */ /* 0x000fe400000010ff */
[----:B------:R-:W-:Y:S02]  /*1cb0*/  F2FP.BF16.F32.PACK_AB R49, R51, R50 ;  /* 0x000000323331723e */ /* 0x000fe400000010ff */
[----:B------:R-:W-:Y:S01]  /*1cc0*/  F2FP.BF16.F32.PACK_AB R50, R53, R52 ;  /* 0x000000343532723e */ /* 0x000fe200000010ff */
[----:B------:R-:W1:Y:S02]  /*1cd0*/  @!P2 SYNCS.CCTL.IV [UR16+0x10008] ;  /* 0x01000800ff00a9b1 */ /* 0x000e640008000010 */
[----:B-1----:R-:W-:Y:S01]  /*1ce0*/  BAR.SYNC.DEFER_BLOCKING 0x0 ;  /* 0x0000000000007b1d */ /* 0x002fe20000010000 */
[----:B------:R-:W-:-:S02]  /*1cf0*/  F2FP.BF16.F32.PACK_AB R51, R55, R54 ;  /* 0x000000363733723e */ /* 0x000fc400000010ff */
[----:B------:R-:W-:-:S13]  /*1d00*/  ISETP.LT.U32.AND P0, PT, R6, 0x20, P0 ;  /* 0x000000200600780c */ /* 0x000fda0000701070 */
[----:B------:R-:W-:Y:S01]  /*1d10*/  VOTEU.ANY UP0, P0 ;  /* 0x00000000003f7886 */ /* 0x000fe20000000100 */
[----:B------:R-:W-:-:S04]  /*1d20*/  VOTEU.ANY UP1, P0 ;  /* 0x00000000003f7886 */ /* 0x000fc80000020100 */
[----:B--2---:R-:W-:Y:S01]  /*1d30*/  @UP0 UMOV UR6, UR28 ;  /* 0x0000001c00060c82 */ /* 0x004fe20008000000 */
[----:B------:R-:W-:Y:S01]  /*1d40*/  @UP0 UMOV UR7, UR29 ;  /* 0x0000001d00070c82 */ /* 0x000fe20008000000 */
[----:B------:R-:W1:Y:S02]  /*1d50*/  @!P2 SYNCS.CCTL.IV [UR16+0x10010] ;  /* 0x01001000ff00a9b1 */ /* 0x000e640008000010 */
[----:B-1----:R-:W-:Y:S06]  /*1d60*/  BAR.SYNC.DEFER_BLOCKING 0x0 ;  /* 0x0000000000007b1d */ /* 0x002fec0000010000 */
[----:B------:R-:W1:Y:S02]  /*1d70*/  @!P2 SYNCS.CCTL.IV [UR16+0x10018] ;  /* 0x01001800ff00a9b1 */ /* 0x000e640008000010 */
[----:B-1----:R-:W-:Y:S04]  /*1d80*/  STSM.16.M88.4 [R0], R24 ;  /* 0x0000001800007844 */ /* 0x002fe80000000200 */
[----:B------:R-:W-:Y:S04]  /*1d90*/  STSM.16.M88.4 [R2], R32 ;  /* 0x0000002002007844 */ /* 0x000fe80000000200 */
[----:B------:R-:W-:Y:S04]  /*1da0*/  STSM.16.M88.4 [R4], R40 ;  /* 0x0000002804007844 */ /* 0x000fe80000000200 */
[----:B------:R-:W-:Y:S01]  /*1db0*/  STSM.16.M88.4 [R3], R48 ;  /* 0x0000003003007844 */ /* 0x000fe20000000200 */
[----:B------:R1:W-:Y:S06]  /*1dc0*/  MEMBAR.ALL.CTA ;  /* 0x0000000000007992 */ /* 0x0003ec0000008000 */
[----:B-1----:R-:W1:Y:S02]  /*1dd0*/  FENCE.VIEW.ASYNC.S ;  /* 0x00000000000073c6 */ /* 0x002e640000000000 */
[----:B-1----:R-:W-:Y:S06]  /*1de0*/  BAR.SYNC.DEFER_BLOCKING 0x0 ;  /* 0x0000000000007b1d */ /* 0x002fec0000010000 */
[----:B------:R1:W-:Y:S01]  /*1df0*/  @UP1 UTMASTG.2D [UR16], [UR6] ;  /* 0x00000010060013b5 */ /* 0x0003e20008008000 */
[----:B------:R0:W-:Y:S01]  /*1e00*/  UTMACMDFLUSH ;  /* 0x00000000000079b7 */ /* 0x0001e20000000000 */
[----:B------:R-:W-:-:S04]  /*1e10*/  DEPBAR.LE SB0, 0x0 ;  /* 0x000080000000791a */ /* 0x000fc80000000000 */
[----:B------:R-:W-:Y:S06]  /*1e20*/  BAR.SYNC.DEFER_BLOCKING 0x0 ;  /* 0x0000000000007b1d */ /* 0x000fec0000010000 */
[----:B-1----:R-:W-:Y:S05]  /*1e30*/  EXIT ;  /* 0x000000000000794d */ /* 0x002fea0003800000 */
.L_x_48:
[----:B------:R-:W1:Y:S02]  /*1e40*/  SYNCS.PHASECHK.TRANS64.TRYWAIT P0, [UR17+0x10000], R2 ;  /* 0x01000002ff0075a7 */ /* 0x000e640008000151 */
[----:B-1----:R-:W-:Y:S05]  /*1e50*/  @!P0 BRA `(.L_x_48) ;  /* 0xfffffffc00f88947 */ /* 0x002fea000383ffff */
[----:B------:R-:W-:Y:S05]  /*1e60*/  BRA `(.L_x_50) ;  /* 0xfffffff800887947 */ /* 0x000fea000383ffff */
.L_x_51:
[----:B------:R-:W-:-:S00]  /*1e70*/  BRA `(.L_x_51) ;  /* 0xfffffffc00fc7947 */ /* 0x000fc0000383ffff */
[----:B------:R-:W-:-:S00]  /*1e80*/  NOP ;  /* 0x0000000000007918 */ /* 0x000fc00000000000 */
[----:B------:R-:W-:-:S00]  /*1e90*/  NOP ;  /* 0x0000000000007918 */ /* 0x000fc00000000000 */
[----:B------:R-:W-:-:S00]  /*1ea0*/  NOP ;  /* 0x0000000000007918 */ /* 0x000fc00000000000 */
[----:B------:R-:W-:-:S00]  /*1eb0*/  NOP ;  /* 0x0000000000007918 */ /* 0x000fc00000000000 */
[----:B------:R-:W-:-:S00]  /*1ec0*/  NOP ;  /* 0x0000000000007918 */ /* 0x000fc00000000000 */
[----:B------:R-:W-:-:S00]  /*1ed0*/  NOP ;  /* 0x0000000000007918 */ /* 0x000fc00000000000 */
[----:B------:R-:W-:-:S00]  /*1ee0*/  NOP ;  /* 0x0000000000007918 */ /* 0x000fc00000000000 */
[----:B------:R-:W-:-:S00]  /*1ef0*/  NOP ;  /* 0x0000000000007918 */ /* 0x000fc00000000000 */
.L_x_52:


//--------------------- .nv.shared.gluon_wgmma    --------------------------
	.section	.nv.shared.gluon_wgmma,"aw",@nobits
	.sectionflags	@""
	.align	16
	.zero		1024


//--------------------- .nv.shared.reserved.0     --------------------------
	.section	.nv.shared.reserved.0,"aw",@nobits
	.weak		__nv_reservedSMEM_offset_0_alias
	.size		__nv_reservedSMEM_offset_0_alias, 0, 0
	.other		__nv_reservedSMEM_offset_0_alias,@"STO_CUDA_RESERVED_SHARED STV_DEFAULT"
__nv_reservedSMEM_offset_0_alias:
	.zero		0


//--------------------- .nv.constant0.gluon_wgmma --------------------------
	.section	.nv.constant0.gluon_wgmma,"a",@progbits
	.sectionflags	@""
	.align	4
.nv.constant0.gluon_wgmma:
	.zero		608


//--------------------- SYMBOLS --------------------------

	.type		.nv.reservedSmem.offset0,@object
	.size		.nv.reservedSmem.offset0,0x4
